	.target	sm_90a

	.elftype	@"ET_EXEC"


//--------------------- .note.nv.tkinfo           --------------------------
	.section	.note.nv.tkinfo,"",@"SHT_NOTE"
	.sectionflags	@"SHF_NOTE_NV_TKINFO"
	.tkinfo
        /*0018*/ 	.word	0x00000002
        /*0030*/ 	.string	""
        /*0030*/ 	.string	"ptxas"
        /*0030*/ 	.string	"Cuda compilation tools, release 13.0, V13.0.88"
        /*0030*/ 	.string	"Build cuda_13.0.r13.0/compiler.36424714_0"
        /*0030*/ 	.string	"-v  -suppress-debug-info  -lineinfo  -arch sm_90a "



//--------------------- .note.nv.cuinfo           --------------------------
	.section	.note.nv.cuinfo,"",@"SHT_NOTE"
	.sectionflags	@"SHF_NOTE_NV_CUINFO"
        /*0018*/ 	.short	0x0002
        /*001a*/ 	.short	0x005a
        /*001c*/ 	.short	0x0082
	.zero		2


//--------------------- .nv.info                  --------------------------
	.section	.nv.info,"",@"SHT_CUDA_INFO"
	.align	4


	//----- nvinfo : EIATTR_REGCOUNT
	.align		4
        /*0000*/ 	.byte	0x04, 0x2f
        /*0002*/ 	.short	(.L_1 - .L_0)
	.align		4
.L_0:
        /*0004*/ 	.word	index@(gluon_wgmma)
        /*0008*/ 	.word	0x000000ff


	//----- nvinfo : EIATTR_FRAME_SIZE
	.align		4
.L_1:
        /*000c*/ 	.byte	0x04, 0x11
        /*000e*/ 	.short	(.L_3 - .L_2)
	.align		4
.L_2:
        /*0010*/ 	.word	index@(gluon_wgmma)
        /*0014*/ 	.word	0x00000270


	//----- nvinfo : EIATTR_MIN_STACK_SIZE
	.align		4
.L_3:
        /*0018*/ 	.byte	0x04, 0x12
        /*001a*/ 	.short	(.L_5 - .L_4)
	.align		4
.L_4:
        /*001c*/ 	.word	index@(gluon_wgmma)
        /*0020*/ 	.word	0x00000270
.L_5:


//--------------------- .nv.compat                --------------------------
	.section	.nv.compat,"",@"SHT_CUDA_COMPAT_INFO"
	.align	4
        /*0000*/ 	.byte	0x02, 0x09, 0x01, 0x00, 0x02, 0x02, 0x04, 0x00, 0x02, 0x05, 0x05, 0x00, 0x03, 0x07, 0x01, 0x01
        /*0010*/ 	.byte	0x02, 0x03, 0x03, 0x00, 0x02, 0x06, 0x01, 0x00, 0x04, 0x0b, 0x08, 0x00, 0x00, 0x00, 0x00, 0x00
        /*0020*/ 	.byte	0x00, 0x00, 0x00, 0x00


//--------------------- .nv.info.gluon_wgmma      --------------------------
	.section	.nv.info.gluon_wgmma,"",@"SHT_CUDA_INFO"
	.sectionflags	@""
	.align	4


	//----- nvinfo : EIATTR_CUDA_API_VERSION
	.align		4
        /*0000*/ 	.byte	0x04, 0x37
        /*0002*/ 	.short	(.L_7 - .L_6)
.L_6:
        /*0004*/ 	.word	0x00000082


	//----- nvinfo : EIATTR_KPARAM_INFO
	.align		4
.L_7:
        /*0008*/ 	.byte	0x04, 0x17
        /*000a*/ 	.short	(.L_9 - .L_8)
.L_8:
        /*000c*/ 	.word	0x00000000
        /*0010*/ 	.short	0x000a
        /*0012*/ 	.short	0x0048
        /*0014*/ 	.byte	0x00, 0xf4, 0x21, 0x00


	//----- nvinfo : EIATTR_KPARAM_INFO
	.align		4
.L_9:
        /*0018*/ 	.byte	0x04, 0x17
        /*001a*/ 	.short	(.L_11 - .L_10)
.L_10:
        /*001c*/ 	.word	0x00000000
        /*0020*/ 	.short	0x0009
        /*0022*/ 	.short	0x0040
        /*0024*/ 	.byte	0x00, 0xf4, 0x21, 0x00


	//----- nvinfo : EIATTR_KPARAM_INFO
	.align		4
.L_11:
        /*0028*/ 	.byte	0x04, 0x17
        /*002a*/ 	.short	(.L_13 - .L_12)
.L_12:
        /*002c*/ 	.word	0x00000000
        /*0030*/ 	.short	0x0008
        /*0032*/ 	.short	0x0038
        /*0034*/ 	.byte	0x00, 0xf0, 0x21, 0x00


	//----- nvinfo : EIATTR_KPARAM_INFO
	.align		4
.L_13:
        /*0038*/ 	.byte	0x04, 0x17
        /*003a*/ 	.short	(.L_15 - .L_14)
.L_14:
        /*003c*/ 	.word	0x00000000
        /*0040*/ 	.short	0x0007
        /*0042*/ 	.short	0x0030
        /*0044*/ 	.byte	0x00, 0xf0, 0x21, 0x00


	//----- nvinfo : EIATTR_KPARAM_INFO
	.align		4
.L_15:
        /*0048*/ 	.byte	0x04, 0x17
        /*004a*/ 	.short	(.L_17 - .L_16)
.L_16:
        /*004c*/ 	.word	0x00000000
        /*0050*/ 	.short	0x0006
        /*0052*/ 	.short	0x0028
        /*0054*/ 	.byte	0x00, 0xf0, 0x21, 0x00


	//----- nvinfo : EIATTR_KPARAM_INFO
	.align		4
.L_17:
        /*0058*/ 	.byte	0x04, 0x17
        /*005a*/ 	.short	(.L_19 - .L_18)
.L_18:
        /*005c*/ 	.word	0x00000000
        /*0060*/ 	.short	0x0005
        /*0062*/ 	.short	0x0020
        /*0064*/ 	.byte	0x00, 0xf0, 0x11, 0x00


	//----- nvinfo : EIATTR_KPARAM_INFO
	.align		4
.L_19:
        /*0068*/ 	.byte	0x04, 0x17
        /*006a*/ 	.short	(.L_21 - .L_20)
.L_20:
        /*006c*/ 	.word	0x00000000
        /*0070*/ 	.short	0x0004
        /*0072*/ 	.short	0x001c
        /*0074*/ 	.byte	0x00, 0xf0, 0x11, 0x00


	//----- nvinfo : EIATTR_KPARAM_INFO
	.align		4
.L_21:
        /*0078*/ 	.byte	0x04, 0x17
        /*007a*/ 	.short	(.L_23 - .L_22)
.L_22:
        /*007c*/ 	.word	0x00000000
        /*0080*/ 	.short	0x0003
        /*0082*/ 	.short	0x0018
        /*0084*/ 	.byte	0x00, 0xf0, 0x11, 0x00


	//----- nvinfo : EIATTR_KPARAM_INFO
	.align		4
.L_23:
        /*0088*/ 	.byte	0x04, 0x17
        /*008a*/ 	.short	(.L_25 - .L_24)
.L_24:
        /*008c*/ 	.word	0x00000000
        /*0090*/ 	.short	0x0002
        /*0092*/ 	.short	0x0010
        /*0094*/ 	.byte	0x00, 0xf4, 0x21, 0x00


	//----- nvinfo : EIATTR_KPARAM_INFO
	.align		4
.L_25:
        /*0098*/ 	.byte	0x04, 0x17
        /*009a*/ 	.short	(.L_27 - .L_26)
.L_26:
        /*009c*/ 	.word	0x00000000
        /*00a0*/ 	.short	0x0001
        /*00a2*/ 	.short	0x0008
        /*00a4*/ 	.byte	0x00, 0xf4, 0x21, 0x00


	//----- nvinfo : EIATTR_KPARAM_INFO
	.align		4
.L_27:
        /*00a8*/ 	.byte	0x04, 0x17
        /*00aa*/ 	.short	(.L_29 - .L_28)
.L_28:
        /*00ac*/ 	.word	0x00000000
        /*00b0*/ 	.short	0x0000
        /*00b2*/ 	.short	0x0000
        /*00b4*/ 	.byte	0x00, 0xf4, 0x21, 0x00


	//----- nvinfo : EIATTR_SPARSE_MMA_MASK
	.align		4
.L_29:
        /*00b8*/ 	.byte	0x03, 0x50
        /*00ba*/ 	.short	0x0000


	//----- nvinfo : EIATTR_MAXREG_COUNT
	.align		4
        /*00bc*/ 	.byte	0x03, 0x1b
        /*00be*/ 	.short	0x00ff


	//----- nvinfo : EIATTR_NUM_BARRIERS
	.align		4
        /*00c0*/ 	.byte	0x02, 0x4c
        /*00c2*/ 	.byte	0x01
	.zero		1


	//----- nvinfo : EIATTR_ANNOTATIONS
	.align		4
        /*00c4*/ 	.byte	0x04, 0x55
        /*00c6*/ 	.short	(.L_31 - .L_30)


	//   ....[0]....
.L_30:
        /*00c8*/ 	.word	0x00000001
        /*00cc*/ 	.byte	0x50, 0x11, 0x00, 0x00, 0x01, 0x00, 0x00, 0x00, 0xa0, 0x12, 0x00, 0x00, 0x01, 0x00, 0x00, 0x00
        /* <DEDUP_REMOVED lines=272> */
        /*11dc*/ 	.byte	0xd0, 0x42, 0x00, 0x00, 0x01, 0x00, 0x00, 0x00, 0xe0, 0x42, 0x00, 0x00


	//----- nvinfo : EIATTR_MERCURY_ISA_VERSION
	.align		4
.L_31:
        /*11e8*/ 	.byte	0x03, 0x5f
        /*11ea*/ 	.short	0x0101


	//----- nvinfo : EIATTR_INT_WARP_WIDE_INSTR_OFFSETS
	.align		4
        /*11ec*/ 	.byte	0x04, 0x31
        /*11ee*/ 	.short	(.L_33 - .L_32)


	//   ....[0]....
.L_32:
        /*11f0*/ 	.word	0x000012d0


	//   ....[1]....
        /*11f4*/ 	.word	0x000012f0


	//   ....[2]....
        /*11f8*/ 	.word	0x000013b0


	//   ....[3]....
        /*11fc*/ 	.word	0x00002cc0


	//   ....[4]....
        /*1200*/ 	.word	0x00002cd0


	//----- nvinfo : EIATTR_COOP_GROUP_MASK_REGIDS
	.align		4
.L_33:
        /*1204*/ 	.byte	0x04, 0x29
        /*1206*/ 	.short	(.L_35 - .L_34)


	//   ....[0]....
.L_34:
        /*1208*/ 	.word	0xffffffff


	//   ....[1]....
        /*120c*/ 	.word	0xffffffff


	//   ....[2]....
        /*1210*/ 	.word	0xffffffff


	//----- nvinfo : EIATTR_COOP_GROUP_INSTR_OFFSETS
	.align		4
.L_35:
        /*1214*/ 	.byte	0x04, 0x28
        /*1216*/ 	.short	(.L_37 - .L_36)


	//   ....[0]....
.L_36:
        /*1218*/ 	.word	0x00000160


	//   ....[1]....
        /*121c*/ 	.word	0x00000730


	//   ....[2]....
        /*1220*/ 	.word	0x00000ce0


	//----- nvinfo : EIATTR_MBARRIER_INSTR_OFFSETS
	.align		4
.L_37:
        /*1224*/ 	.byte	0x04, 0x39
        /*1226*/ 	.short	(.L_39 - .L_38)


	//   ....[0]....
.L_38:
        /*1228*/ 	.word	0x00001de0
        /*122c*/ 	.word	0x000000ff
        /*1230*/ 	.word	0x0000c000
        /*1234*/ 	.short	0x0100
        /*1236*/ 	.byte	0x14
	.zero		1


	//   ....[1]....
        /*1238*/ 	.word	0x00001f90
        /*123c*/ 	.word	0x000000ff
        /*1240*/ 	.word	0x0000c008
        /*1244*/ 	.short	0x0100
        /*1246*/ 	.byte	0x14
	.zero		1


	//   ....[2]....
        /*1248*/ 	.word	0x00002da0
        /*124c*/ 	.word	0x000000ff
        /*1250*/ 	.word	0x0000c000
        /*1254*/ 	.short	0x010a
        /*1256*/ 	.byte	0x10
	.zero		1


	//   ....[3]....
        /*1258*/ 	.word	0x00003a50
        /*125c*/ 	.word	0x000000ff
        /*1260*/ 	.word	0x0000c000
        /*1264*/ 	.short	0x0108
        /*1266*/ 	.byte	0x14
	.zero		1


	//   ....[4]....
        /*1268*/ 	.word	0x00003ac0
        /*126c*/ 	.word	0x000000ff
        /*1270*/ 	.word	0x0000c008
        /*1274*/ 	.short	0x0108
        /*1276*/ 	.byte	0x14
	.zero		1


	//   ....[5]....
        /*1278*/ 	.word	0x00004e80
        /*127c*/ 	.word	0x000000ff
        /*1280*/ 	.word	0x0000c000
        /*1284*/ 	.short	0x010a
        /*1286*/ 	.byte	0x10
	.zero		1


	//----- nvinfo : EIATTR_NUM_MBARRIERS
	.align		4
.L_39:
        /*1288*/ 	.byte	0x03, 0x38
        /*128a*/ 	.short	0x0002


	//----- nvinfo : EIATTR_EXIT_INSTR_OFFSETS
	.align		4
        /*128c*/ 	.byte	0x04, 0x1c
        /*128e*/ 	.short	(.L_41 - .L_40)


	//   ....[0]....
.L_40:
        /*1290*/ 	.word	0x00004e70


	//----- nvinfo : EIATTR_REQNTID
	.align		4
.L_41:
        /*1294*/ 	.byte	0x04, 0x10
        /*1296*/ 	.short	(.L_43 - .L_42)
.L_42:
        /*1298*/ 	.word	0x00000080
        /*129c*/ 	.word	0x00000001
        /*12a0*/ 	.word	0x00000001


	//----- nvinfo : EIATTR_CRS_STACK_SIZE
	.align		4
.L_43:
        /*12a4*/ 	.byte	0x04, 0x1e
        /*12a6*/ 	.short	(.L_45 - .L_44)
.L_44:
        /*12a8*/ 	.word	0x00000000


	//----- nvinfo : EIATTR_CBANK_PARAM_SIZE
	.align		4
.L_45:
        /*12ac*/ 	.byte	0x03, 0x19
        /*12ae*/ 	.short	0x0050


	//----- nvinfo : EIATTR_PARAM_CBANK
	.align		4
        /*12b0*/ 	.byte	0x04, 0x0a
        /*12b2*/ 	.short	(.L_47 - .L_46)
	.align		4
.L_46:
        /*12b4*/ 	.word	index@(.nv.constant0.gluon_wgmma)
        /*12b8*/ 	.short	0x0210
        /*12ba*/ 	.short	0x0050


	//----- nvinfo : EIATTR_SW_WAR
	.align		4
.L_47:
        /*12bc*/ 	.byte	0x04, 0x36
        /*12be*/ 	.short	(.L_49 - .L_48)
.L_48:
        /*12c0*/ 	.word	0x00000008
.L_49:


//--------------------- .nv.callgraph             --------------------------
	.section	.nv.callgraph,"",@"SHT_CUDA_CALLGRAPH"
	.align	4
	.sectionentsize	8
	.align		4
        /*0000*/ 	.word	0x00000000
	.align		4
        /*0004*/ 	.word	0xffffffff
	.align		4
        /*0008*/ 	.word	0x00000000
	.align		4
        /*000c*/ 	.word	0xfffffffe
	.align		4
        /*0010*/ 	.word	0x00000000
	.align		4
        /*0014*/ 	.word	0xfffffffd
	.align		4
        /*0018*/ 	.word	0x00000000
	.align		4
        /*001c*/ 	.word	0xfffffffc


//--------------------- .text.gluon_wgmma         --------------------------
	.section	.text.gluon_wgmma,"ax",@progbits
	.align	128
        .global         gluon_wgmma
        .type           gluon_wgmma,@function
        .size           gluon_wgmma,(.L_x_52 - gluon_wgmma)
        .other          gluon_wgmma,@"STO_CUDA_ENTRY STV_DEFAULT"
gluon_wgmma:
.text.gluon_wgmma:
[----:B------:R-:W1:Y:S01]  /*0000*/  LDC R1, c[0x0][0x28] ;  /* 0x00000a00ff017b82 */ /* 0x000e620000000800 */
[----:B------:R-:W2:Y:S07]  /*0010*/  S2R R16, SR_TID.X ;  /* 0x0000000000107919 */ /* 0x000eae0000002100 */
[----:B------:R-:W3:Y:S01]  /*0020*/  S2UR UR4, SR_CgaCtaId ;  /* 0x00000000000479c3 */ /* 0x000ee20000008800 */
[----:B------:R-:W-:Y:S01]  /*0030*/  UMOV UR20, 0x400 ;  /* 0x0000040000147882 */ /* 0x000fe20000000000 */
[----:B------:R-:W-:Y:S01]  /*0040*/  ULDC UR6, c[0x0][0xc] ;  /* 0x0000030000067ab9 */ /* 0x000fe20000000800 */
[----:B------:R-:W-:Y:S01]  /*0050*/  ULDC.64 UR26, c[0x0][0x250] ;  /* 0x00009400001a7ab9 */ /* 0x000fe20000000a00 */
[----:B------:R-:W-:Y:S01]  /*0060*/  BSSY B0, `(.L_x_0) ;  /* 0x000001f000007945 */ /* 0x000fe20003800000 */
[----:B-1----:R-:W-:-:S03]  /*0070*/  VIADD R1, R1, 0xfffffd90 ;  /* 0xfffffd9001017836 */ /* 0x002fc60000000000 */
[----:B------:R-:W1:Y:S08]  /*0080*/  LDC R6, c[0x0][0x228] ;  /* 0x00008a00ff067b82 */ /* 0x000e700000000800 */
[----:B------:R-:W4:Y:S08]  /*0090*/  LDC R13, c[0x0][0x230] ;  /* 0x00008c00ff0d7b82 */ /* 0x000f300000000800 */
[----:B------:R-:W-:Y:S01]  /*00a0*/  S2UR UR29, SR_CTAID.Y ;  /* 0x00000000001d79c3 */ /* 0x000fe20000002600 */
[----:B---3--:R-:W-:-:S03]  /*00b0*/  ULEA UR20, UR4, UR20, 0x18 ;  /* 0x0000001404147291 */ /* 0x008fc6000f8ec03f */
[----:B------:R-:W-:Y:S01]  /*00c0*/  ULDC UR4, c[0x0][0x10] ;  /* 0x0000040000047ab9 */ /* 0x000fe20000000800 */
[----:B--2---:R-:W-:-:S03]  /*00d0*/  LOP3.LUT R3, R16, 0x7f, RZ, 0xc0, !PT ;  /* 0x0000007f10037812 */ /* 0x004fc600078ec0ff */
[----:B------:R-:W2:Y:S01]  /*00e0*/  S2UR UR5, SR_CTAID.Z ;  /* 0x00000000000579c3 */ /* 0x000ea20000002700 */
[----:B-1----:R-:W-:Y:S01]  /*00f0*/  VIADD R6, R6, 0xffffffff ;  /* 0xffffffff06067836 */ /* 0x002fe20000000000 */
[C---:B------:R-:W-:Y:S02]  /*0100*/  ISETP.GE.U32.AND P0, PT, R3.reuse, 0x20, PT ;  /* 0x000000200300780c */ /* 0x040fe40003f06070 */
[C---:B------:R-:W-:Y:S02]  /*0110*/  ISETP.NE.U32.AND P1, PT, R3.reuse, RZ, PT ;  /* 0x000000ff0300720c */ /* 0x040fe40003f25070 */
[----:B------:R-:W-:Y:S02]  /*0120*/  LEA R12, R3, UR20, 0x2 ;  /* 0x00000014030c7c11 */ /* 0x000fe4000f8e10ff */
[----:B------:R-:W1:Y:S01]  /*0130*/  S2UR UR30, SR_CTAID.X ;  /* 0x00000000001e79c3 */ /* 0x000e620000002500 */
[----:B----4-:R-:W-:-:S06]  /*0140*/  VIADD R8, R13, 0xffffffff ;  /* 0xffffffff0d087836 */ /* 0x010fcc0000000000 */
[----:B------:R3:W-:Y:S01]  /*0150*/  @!P0 STS [R12], RZ ;  /* 0x000000ff0c008388 */ /* 0x0007e20000000800 */
[----:B------:R-:W-:-:S03]  /*0160*/  NOP ;  /* 0x0000000000007918 */ /* 0x000fc60000000000 */
[----:B------:R3:W-:Y:S01]  /*0170*/  @!P1 STS [UR20+0x24], R6 ;  /* 0x00002406ff009988 */ /* 0x0007e20008000814 */
[----:B--2---:R-:W-:-:S03]  /*0180*/  UIMAD UR4, UR5, UR4, UR29 ;  /* 0x00000004050472a4 */ /* 0x004fc6000f8e021d */
[----:B------:R3:W-:Y:S01]  /*0190*/  @!P1 STS [UR20+0x20], R8 ;  /* 0x00002008ff009988 */ /* 0x0007e20008000814 */
[----:B-1----:R-:W-:-:S04]  /*01a0*/  UIMAD UR4, UR4, UR6, UR30 ;  /* 0x00000006040472a4 */ /* 0x002fc8000f8e021e */
[----:B------:R-:W-:-:S04]  /*01b0*/  UIMAD UR4, UR4, 0x180, URZ ;  /* 0x00000180040478a4 */ /* 0x000fc8000f8e023f */
[----:B------:R-:W-:-:S04]  /*01c0*/  UIADD3 UR22, UP0, UR4, UR26, URZ ;  /* 0x0000001a04167290 */ /* 0x000fc8000ff1e03f */
[----:B------:R-:W-:Y:S01]  /*01d0*/  ULEA.HI.X.SX32 UR23, UR4, UR27, 0x1, UP0 ;  /* 0x0000001b04177291 */ /* 0x000fe200080f0e3f */
[----:B---3--:R-:W-:Y:S11]  /*01e0*/  @P1 BRA `(.L_x_1) ;  /* 0x0000000000181947 */ /* 0x008ff60003800000 */
[----:B------:R-:W1:Y:S01]  /*01f0*/  LDS R0, [UR20+0x8] ;  /* 0x00000814ff007984 */ /* 0x000e620008000800 */
[----:B------:R-:W2:Y:S01]  /*0200*/  LDC.64 R10, c[0x0][0x210] ;  /* 0x00008400ff0a7b82 */ /* 0x000ea20000000a00 */
[----:B------:R-:W-:Y:S02]  /*0210*/  IMAD.MOV.U32 R5, RZ, RZ, 0x70 ;  /* 0x00000070ff057424 */ /* 0x000fe400078e00ff */
[----:B--2---:R2:W-:Y:S03]  /*0220*/  STS.64 [UR20], R10 ;  /* 0x0000000aff007988 */ /* 0x0045e60008000a14 */
[----:B-1----:R-:W-:-:S05]  /*0230*/  LOP3.LUT R0, R0, 0x10, R5, 0xd8, !PT ;  /* 0x0000001000007812 */ /* 0x002fca00078ed805 */
[----:B------:R2:W-:Y:S02]  /*0240*/  STS [UR20+0x8], R0 ;  /* 0x00000800ff007988 */ /* 0x0005e40008000814 */
.L_x_1:
[----:B------:R-:W-:Y:S05]  /*0250*/  BSYNC B0 ;  /* 0x0000000000007941 */ /* 0x000fea0003800000 */
.L_x_0:
[----:B------:R-:W-:Y:S04]  /*0260*/  BSSY B0, `(.L_x_2) ;  /* 0x000000a000007945 */ /* 0x000fe80003800000 */
[----:B------:R-:W-:Y:S05]  /*0270*/  @P1 BRA `(.L_x_3) ;  /* 0x0000000000201947 */ /* 0x000fea0003800000 */
[----:B--2---:R-:W1:Y:S01]  /*0280*/  LDS R0, [UR20+0x34] ;  /* 0x00003414ff007984 */ /* 0x004e620008000800 */
[----:B------:R-:W-:Y:S02]  /*0290*/  IMAD.MOV.U32 R5, RZ, RZ, 0x1f000000 ;  /* 0x1f000000ff057424 */ /* 0x000fe400078e00ff */
[----:B------:R-:W-:Y:S01]  /*02a0*/  @!P1 IMAD.MOV.U32 R2, RZ, RZ, 0x7f ;  /* 0x0000007fff029424 */ /* 0x000fe200078e00ff */
[----:B------:R-:W2:Y:S02]  /*02b0*/  @!P1 LDS R7, [UR20+0x38] ;  /* 0x00003814ff079984 */ /* 0x000ea40008000800 */
[----:B-1----:R-:W-:Y:S02]  /*02c0*/  LOP3.LUT R0, R0, 0xff000000, R5, 0xb8, !PT ;  /* 0xff00000000007812 */ /* 0x002fe400078eb805 */
[----:B--2---:R-:W-:-:S03]  /*02d0*/  @!P1 LOP3.LUT R2, R7, 0xff, R2, 0xb8, !PT ;  /* 0x000000ff07029812 */ /* 0x004fc600078eb802 */
[----:B------:R1:W-:Y:S04]  /*02e0*/  STS [UR20+0x34], R0 ;  /* 0x00003400ff007988 */ /* 0x0003e80008000814 */
[----:B------:R1:W-:Y:S02]  /*02f0*/  @!P1 STS [UR20+0x38], R2 ;  /* 0x00003802ff009988 */ /* 0x0003e40008000814 */
.L_x_3:
[----:B------:R-:W-:Y:S05]  /*0300*/  BSYNC B0 ;  /* 0x0000000000007941 */ /* 0x000fea0003800000 */
.L_x_2:
[----:B------:R-:W-:Y:S04]  /*0310*/  BSSY B0, `(.L_x_4) ;  /* 0x000000e000007945 */ /* 0x000fe80003800000 */
[----:B------:R-:W-:Y:S05]  /*0320*/  @P1 BRA `(.L_x_5) ;  /* 0x0000000000301947 */ /* 0x000fea0003800000 */
[----:B-1----:R-:W1:Y:S01]  /*0330*/  LDS R2, [UR20+0x34] ;  /* 0x00003414ff027984 */ /* 0x002e620008000800 */
[----:B------:R-:W3:Y:S03]  /*0340*/  LDC.64 R4, c[0x0][0x238] ;  /* 0x00008e00ff047b82 */ /* 0x000ee60000000a00 */
[----:B--2---:R-:W2:Y:S01]  /*0350*/  LDS R0, [UR20+0x1c] ;  /* 0x00001c14ff007984 */ /* 0x004ea20008000800 */
[C---:B---3--:R-:W-:Y:S01]  /*0360*/  SHF.L.U64.HI R5, R4.reuse, 0x1, R5 ;  /* 0x0000000104057819 */ /* 0x048fe20000010205 */
[----:B------:R-:W-:-:S03]  /*0370*/  IMAD.SHL.U32 R4, R4, 0x2, RZ ;  /* 0x0000000204047824 */ /* 0x000fc600078e00ff */
[--C-:B------:R-:W-:Y:S02]  /*0380*/  SHF.R.U32.HI R7, RZ, 0x4, R5.reuse ;  /* 0x00000004ff077819 */ /* 0x100fe40000011605 */
[----:B------:R-:W-:-:S05]  /*0390*/  SHF.R.U64 R4, R4, 0x4, R5 ;  /* 0x0000000404047819 */ /* 0x000fca0000001205 */
[----:B------:R3:W-:Y:S01]  /*03a0*/  STS [UR20+0xc], R4 ;  /* 0x00000c04ff007988 */ /* 0x0007e20008000814 */
[----:B-1----:R-:W-:Y:S02]  /*03b0*/  LOP3.LUT R2, R2, 0x7, RZ, 0xb8, !PT ;  /* 0x0000000702027812 */ /* 0x002fe400078eb8ff */
[----:B--2---:R-:W-:-:S03]  /*03c0*/  LOP3.LUT R0, R0, 0xf, R7, 0xb8, !PT ;  /* 0x0000000f00007812 */ /* 0x004fc600078eb807 */
[----:B------:R3:W-:Y:S04]  /*03d0*/  STS [UR20+0x34], R2 ;  /* 0x00003402ff007988 */ /* 0x0007e80008000814 */
[----:B------:R3:W-:Y:S02]  /*03e0*/  STS [UR20+0x1c], R0 ;  /* 0x00001c00ff007988 */ /* 0x0007e40008000814 */
.L_x_5:
[----:B------:R-:W-:Y:S05]  /*03f0*/  BSYNC B0 ;  /* 0x0000000000007941 */ /* 0x000fea0003800000 */
.L_x_4:
[----:B------:R-:W-:Y:S04]  /*0400*/  BSSY B1, `(.L_x_6) ;  /* 0x000001b000017945 */ /* 0x000fe80003800000 */
[----:B------:R-:W-:Y:S01]  /*0410*/  BSSY B0, `(.L_x_7) ;  /* 0x0000016000007945 */ /* 0x000fe20003800000 */
[----:B-123--:R-:W-:-:S03]  /*0420*/  IMAD.MOV.U32 R0, RZ, RZ, RZ ;  /* 0x000000ffff007224 */ /* 0x00efc600078e00ff */
[----:B------:R-:W-:Y:S05]  /*0430*/  @P1 BRA `(.L_x_8) ;  /* 0x0000000000201947 */ /* 0x000fea0003800000 */
[----:B------:R-:W1:Y:S02]  /*0440*/  LDS R2, [UR20+0x34] ;  /* 0x00003414ff027984 */ /* 0x000e640008000800 */
[----:B-1----:R-:W-:-:S05]  /*0450*/  LOP3.LUT R2, R2, 0x38, RZ, 0xb8, !PT ;  /* 0x0000003802027812 */ /* 0x002fca00078eb8ff */
[----:B------:R1:W-:Y:S01]  /*0460*/  STS [UR20+0x34], R2 ;  /* 0x00003402ff007988 */ /* 0x0003e20008000814 */
[----:B------:R-:W-:Y:S05]  /*0470*/  @P1 BRA `(.L_x_9) ;  /* 0x0000000000201947 */ /* 0x000fea0003800000 */
[----:B-1----:R-:W1:Y:S01]  /*0480*/  LDS R2, [UR20+0x8] ;  /* 0x00000814ff027984 */ /* 0x002e620008000800 */
[----:B------:R-:W-:-:S05]  /*0490*/  IMAD.MOV.U32 R5, RZ, RZ, 0x780 ;  /* 0x00000780ff057424 */ /* 0x000fca00078e00ff */
[----:B-1----:R-:W-:-:S05]  /*04a0*/  LOP3.LUT R2, R2, 0x500, R5, 0xd8, !PT ;  /* 0x0000050002027812 */ /* 0x002fca00078ed805 */
[----:B------:R1:W-:Y:S02]  /*04b0*/  STS [UR20+0x8], R2 ;  /* 0x00000802ff007988 */ /* 0x0003e40008000814 */
.L_x_8:
[----:B------:R-:W-:Y:S05]  /*04c0*/  @P1 BRA `(.L_x_10) ;  /* 0x0000000000281947 */ /* 0x000fea0003800000 */
[----:B-1----:R-:W1:Y:S02]  /*04d0*/  LDS R2, [UR20+0x8] ;  /* 0x00000814ff027984 */ /* 0x002e640008000800 */
[----:B-1----:R-:W-:-:S05]  /*04e0*/  LOP3.LUT R2, R2, 0x1800, RZ, 0xb8, !PT ;  /* 0x0000180002027812 */ /* 0x002fca00078eb8ff */
[----:B------:R2:W-:Y:S02]  /*04f0*/  STS [UR20+0x8], R2 ;  /* 0x00000802ff007988 */ /* 0x0005e40008000814 */
.L_x_9:
[----:B------:R-:W-:Y:S05]  /*0500*/  @P1 BREAK B0 ;  /* 0x0000000000001942 */ /* 0x000fea0003800000 */
[----:B------:R-:W-:Y:S05]  /*0510*/  @P1 BRA `(.L_x_11) ;  /* 0x0000000000241947 */ /* 0x000fea0003800000 */
[----:B------:R-:W3:Y:S01]  /*0520*/  LDS R5, [UR20+0x8] ;  /* 0x00000814ff057984 */ /* 0x000ee20008000800 */
[----:B-12---:R-:W-:-:S05]  /*0530*/  IMAD.MOV.U32 R2, RZ, RZ, 0x6000 ;  /* 0x00006000ff027424 */ /* 0x006fca00078e00ff */
[----:B---3--:R-:W-:-:S04]  /*0540*/  LOP3.LUT R2, R5, 0x4000, R2, 0xd8, !PT ;  /* 0x0000400005027812 */ /* 0x008fc800078ed802 */
[----:B------:R-:W-:-:S05]  /*0550*/  LOP3.LUT R2, R2, 0x400000, RZ, 0xb8, !PT ;  /* 0x0040000002027812 */ /* 0x000fca00078eb8ff */
[----:B------:R2:W-:Y:S02]  /*0560*/  STS [UR20+0x8], R2 ;  /* 0x00000802ff007988 */ /* 0x0005e40008000814 */
.L_x_10:
[----:B------:R-:W-:Y:S05]  /*0570*/  BSYNC B0 ;  /* 0x0000000000007941 */ /* 0x000fea0003800000 */
.L_x_7:
[----:B-12---:R-:W1:Y:S02]  /*0580*/  @!P1 LDS R2, [UR20+0x8] ;  /* 0x00000814ff029984 */ /* 0x006e640008000800 */
[----:B-1----:R-:W-:-:S05]  /*0590*/  @!P1 LOP3.LUT R2, R2, 0x8000, RZ, 0xb8, !PT ;  /* 0x0000800002029812 */ /* 0x002fca00078eb8ff */
[----:B------:R3:W-:Y:S02]  /*05a0*/  @!P1 STS [UR20+0x8], R2 ;  /* 0x00000802ff009988 */ /* 0x0007e40008000814 */
.L_x_11:
[----:B------:R-:W-:Y:S05]  /*05b0*/  BSYNC B1 ;  /* 0x0000000000017941 */ /* 0x000fea0003800000 */
.L_x_6:
[----:B------:R-:W-:Y:S05]  /*05c0*/  WARPSYNC.ALL ;  /* 0x0000000000007948 */ /* 0x000fea0003800000 */
[----:B------:R-:W4:Y:S02]  /*05d0*/  LDC R7, c[0x0][0x22c] ;  /* 0x00008b00ff077b82 */ /* 0x000f240000000800 */
[----:B----4-:R-:W-:Y:S01]  /*05e0*/  VIADD R7, R7, 0xffffffff ;  /* 0xffffffff07077836 */ /* 0x010fe20000000000 */
[----:B------:R-:W-:Y:S06]  /*05f0*/  @P0 BRA `(.L_x_12) ;  /* 0x0000000000280947 */ /* 0x000fec0003800000 */
[----:B-123--:R-:W1:Y:S01]  /*0600*/  S2R R2, SR_LANEID ;  /* 0x0000000000027919 */ /* 0x00ee620000000000 */
[----:B------:R-:W-:Y:S05]  /*0610*/  WARPSYNC.ALL ;  /* 0x0000000000007948 */ /* 0x000fea0003800000 */
[----:B-1----:R-:W-:-:S05]  /*0620*/  IMAD.SHL.U32 R2, R2, 0x4, RZ ;  /* 0x0000000402027824 */ /* 0x002fca00078e00ff */
[----:B------:R-:W1:Y:S01]  /*0630*/  LDS R9, [R2+UR20] ;  /* 0x0000001402097984 */ /* 0x000e620008000800 */
[----:B------:R-:W-:-:S05]  /*0640*/  IADD3 R4, P2, R2, UR22, RZ ;  /* 0x0000001602047c10 */ /* 0x000fca000ff5e0ff */
[----:B------:R-:W-:-:S05]  /*0650*/  IMAD.X R5, RZ, RZ, UR23, P2 ;  /* 0x00000017ff057e24 */ /* 0x000fca00090e06ff */
[----:B-1----:R4:W5:Y:S01]  /*0660*/  ATOMG.E.EXCH.STRONG.GPU PT, RZ, [R4], R9 ;  /* 0x0000000904ff73a8 */ /* 0x00296200041ee100 */
[----:B------:R-:W-:-:S04]  /*0670*/  DEPBAR {5,4,3,2,1,0} ;  /* 0x0000003f0000791a */ /* 0x000fc80000000000 */
[----:B------:R4:W-:Y:S01]  /*0680*/  UTMACCTL.IV [UR22] ;  /* 0x00000000160079b9 */ /* 0x0009e20008000000 */
[----:B------:R-:W-:Y:S01]  /*0690*/  NOP ;  /* 0x0000000000007918 */ /* 0x000fe20000000000 */
.L_x_12:
[----:B------:R-:W-:Y:S05]  /*06a0*/  @P0 BRA `(.L_x_13) ;  /* 0x00000000000c0947 */ /* 0x000fea0003800000 */
[----:B------:R0:W-:Y:S01]  /*06b0*/  UTMACMDFLUSH ;  /* 0x00000000000079b7 */ /* 0x0001e20000000000 */
[----:B------:R-:W-:Y:S05]  /*06c0*/  @P0 BRA `(.L_x_13) ;  /* 0x0000000000040947 */ /* 0x000fea0003800000 */
[----:B------:R-:W-:-:S04]  /*06d0*/  DEPBAR.LE SB0, 0x0 ;  /* 0x000080000000791a */ /* 0x000fc80000000000 */
.L_x_13:
[----:B------:R-:W-:Y:S05]  /*06e0*/  WARPSYNC.ALL ;  /* 0x0000000000007948 */ /* 0x000fea0003800000 */
[----:B-----5:R-:W-:Y:S06]  /*06f0*/  BAR.SYNC.DEFER_BLOCKING 0x0 ;  /* 0x0000000000007b1d */ /* 0x020fec0000010000 */
[----:B------:R-:W-:Y:S02]  /*0700*/  BSSY B1, `(.L_x_14) ;  /* 0x000000b000017945 */ /* 0x000fe40003800000 */
[----:B------:R-:W-:Y:S06]  /*0710*/  BAR.SYNC.DEFER_BLOCKING 0x0 ;  /* 0x0000000000007b1d */ /* 0x000fec0000010000 */
[----:B------:R1:W-:Y:S01]  /*0720*/  @!P0 STS [R12], RZ ;  /* 0x000000ff0c008388 */ /* 0x0003e20000000800 */
[----:B------:R-:W-:Y:S01]  /*0730*/  NOP ;  /* 0x0000000000007918 */ /* 0x000fe20000000000 */
[----:B------:R-:W-:Y:S05]  /*0740*/  @P1 BRA `(.L_x_15) ;  /* 0x0000000000181947 */ /* 0x000fea0003800000 */
[----:B-123--:R-:W1:Y:S01]  /*0750*/  LDS R2, [UR20+0x8] ;  /* 0x00000814ff027984 */ /* 0x00ee620008000800 */
[----:B------:R-:W2:Y:S01]  /*0760*/  LDC.64 R10, c[0x0][0x218] ;  /* 0x00008600ff0a7b82 */ /* 0x000ea20000000a00 */
[----:B----4-:R-:W-:Y:S02]  /*0770*/  IMAD.MOV.U32 R5, RZ, RZ, 0x70 ;  /* 0x00000070ff057424 */ /* 0x010fe400078e00ff */
[----:B--2---:R2:W-:Y:S03]  /*0780*/  STS.64 [UR20], R10 ;  /* 0x0000000aff007988 */ /* 0x0045e60008000a14 */
[----:B-1----:R-:W-:-:S05]  /*0790*/  LOP3.LUT R2, R2, 0x10, R5, 0xd8, !PT ;  /* 0x0000001002027812 */ /* 0x002fca00078ed805 */
[----:B------:R2:W-:Y:S02]  /*07a0*/  STS [UR20+0x8], R2 ;  /* 0x00000802ff007988 */ /* 0x0005e40008000814 */
.L_x_15:
[----:B----4-:R-:W-:Y:S05]  /*07b0*/  BSYNC B1 ;  /* 0x0000000000017941 */ /* 0x010fea0003800000 */
.L_x_14:
[----:B------:R-:W-:Y:S04]  /*07c0*/  BSSY B1, `(.L_x_16) ;  /* 0x000000a000017945 */ /* 0x000fe80003800000 */
[----:B------:R-:W-:Y:S05]  /*07d0*/  @P1 BRA `(.L_x_17) ;  /* 0x0000000000201947 */ /* 0x000fea0003800000 */
[----:B-123--:R-:W1:Y:S01]  /*07e0*/  LDS R2, [UR20+0x34] ;  /* 0x00003414ff027984 */ /* 0x00ee620008000800 */
[----:B------:R-:W-:Y:S02]  /*07f0*/  IMAD.MOV.U32 R5, RZ, RZ, 0x3f000000 ;  /* 0x3f000000ff057424 */ /* 0x000fe400078e00ff */
[----:B------:R-:W-:Y:S01]  /*0800*/  @!P1 IMAD.MOV.U32 R4, RZ, RZ, 0x1f ;  /* 0x0000001fff049424 */ /* 0x000fe200078e00ff */
[----:B------:R-:W2:Y:S02]  /*0810*/  @!P1 LDS R9, [UR20+0x38] ;  /* 0x00003814ff099984 */ /* 0x000ea40008000800 */
[----:B-1----:R-:W-:Y:S02]  /*0820*/  LOP3.LUT R2, R2, 0xff000000, R5, 0xb8, !PT ;  /* 0xff00000002027812 */ /* 0x002fe400078eb805 */
[----:B--2---:R-:W-:-:S03]  /*0830*/  @!P1 LOP3.LUT R4, R9, 0xff, R4, 0xb8, !PT ;  /* 0x000000ff09049812 */ /* 0x004fc600078eb804 */
[----:B------:R4:W-:Y:S04]  /*0840*/  STS [UR20+0x34], R2 ;  /* 0x00003402ff007988 */ /* 0x0009e80008000814 */
[----:B------:R4:W-:Y:S02]  /*0850*/  @!P1 STS [UR20+0x38], R4 ;  /* 0x00003804ff009988 */ /* 0x0009e40008000814 */
.L_x_17:
[----:B------:R-:W-:Y:S05]  /*0860*/  BSYNC B1 ;  /* 0x0000000000017941 */ /* 0x000fea0003800000 */
.L_x_16:
[----:B------:R-:W-:Y:S04]  /*0870*/  BSSY B1, `(.L_x_18) ;  /* 0x0000004000017945 */ /* 0x000fe80003800000 */
[----:B------:R-:W-:Y:S05]  /*0880*/  @P1 BRA `(.L_x_19) ;  /* 0x0000000000081947 */ /* 0x000fea0003800000 */
[----:B------:R1:W-:Y:S04]  /*0890*/  STS [UR20+0x24], R8 ;  /* 0x00002408ff007988 */ /* 0x0003e80008000814 */
[----:B------:R1:W-:Y:S02]  /*08a0*/  STS [UR20+0x20], R7 ;  /* 0x00002007ff007988 */ /* 0x0003e40008000814 */
.L_x_19:
[----:B------:R-:W-:Y:S05]  /*08b0*/  BSYNC B1 ;  /* 0x0000000000017941 */ /* 0x000fea0003800000 */
.L_x_18:
[----:B------:R-:W-:Y:S04]  /*08c0*/  BSSY B1, `(.L_x_20) ;  /* 0x000000e000017945 */ /* 0x000fe80003800000 */
[----:B------:R-:W-:Y:S05]  /*08d0*/  @P1 BRA `(.L_x_21) ;  /* 0x0000000000301947 */ /* 0x000fea0003800000 */
[----:B----4-:R-:W4:Y:S01]  /*08e0*/  LDS R4, [UR20+0x34] ;  /* 0x00003414ff047984 */ /* 0x010f220008000800 */
[----:B--2---:R-:W2:Y:S03]  /*08f0*/  LDC.64 R10, c[0x0][0x240] ;  /* 0x00009000ff0a7b82 */ /* 0x004ea60000000a00 */
[----:B-1-3--:R-:W1:Y:S01]  /*0900*/  LDS R2, [UR20+0x1c] ;  /* 0x00001c14ff027984 */ /* 0x00ae620008000800 */
[C---:B--2---:R-:W-:Y:S01]  /*0910*/  SHF.L.U64.HI R8, R10.reuse, 0x1, R11 ;  /* 0x000000010a087819 */ /* 0x044fe2000001020b */
[----:B------:R-:W-:-:S03]  /*0920*/  IMAD.SHL.U32 R5, R10, 0x2, RZ ;  /* 0x000000020a057824 */ /* 0x000fc600078e00ff */
[--C-:B------:R-:W-:Y:S02]  /*0930*/  SHF.R.U32.HI R9, RZ, 0x4, R8.reuse ;  /* 0x00000004ff097819 */ /* 0x100fe40000011608 */
[----:B------:R-:W-:-:S05]  /*0940*/  SHF.R.U64 R5, R5, 0x4, R8 ;  /* 0x0000000405057819 */ /* 0x000fca0000001208 */
[----:B------:R2:W-:Y:S01]  /*0950*/  STS [UR20+0xc], R5 ;  /* 0x00000c05ff007988 */ /* 0x0005e20008000814 */
[----:B----4-:R-:W-:Y:S02]  /*0960*/  LOP3.LUT R4, R4, 0x7, RZ, 0xb8, !PT ;  /* 0x0000000704047812 */ /* 0x010fe400078eb8ff */
[----:B-1----:R-:W-:-:S03]  /*0970*/  LOP3.LUT R2, R2, 0xf, R9, 0xb8, !PT ;  /* 0x0000000f02027812 */ /* 0x002fc600078eb809 */
[----:B------:R2:W-:Y:S04]  /*0980*/  STS [UR20+0x34], R4 ;  /* 0x00003404ff007988 */ /* 0x0005e80008000814 */
[----:B------:R2:W-:Y:S02]  /*0990*/  STS [UR20+0x1c], R2 ;  /* 0x00001c02ff007988 */ /* 0x0005e40008000814 */
.L_x_21:
[----:B------:R-:W-:Y:S05]  /*09a0*/  BSYNC B1 ;  /* 0x0000000000017941 */ /* 0x000fea0003800000 */
.L_x_20:
[----:B------:R-:W-:Y:S04]  /*09b0*/  BSSY B2, `(.L_x_22) ;  /* 0x000001a000027945 */ /* 0x000fe80003800000 */
[----:B------:R-:W-:Y:S04]  /*09c0*/  BSSY B1, `(.L_x_23) ;  /* 0x0000015000017945 */ /* 0x000fe80003800000 */
[----:B------:R-:W-:Y:S05]  /*09d0*/  @P1 BRA `(.L_x_24) ;  /* 0x0000000000201947 */ /* 0x000fea0003800000 */
[----:B-1234-:R-:W1:Y:S02]  /*09e0*/  LDS R2, [UR20+0x34] ;  /* 0x00003414ff027984 */ /* 0x01ee640008000800 */
[----:B-1----:R-:W-:-:S05]  /*09f0*/  LOP3.LUT R2, R2, 0x38, RZ, 0xb8, !PT ;  /* 0x0000003802027812 */ /* 0x002fca00078eb8ff */
[----:B------:R1:W-:Y:S01]  /*0a00*/  STS [UR20+0x34], R2 ;  /* 0x00003402ff007988 */ /* 0x0003e20008000814 */
[----:B------:R-:W-:Y:S05]  /*0a10*/  @P1 BRA `(.L_x_25) ;  /* 0x0000000000201947 */ /* 0x000fea0003800000 */
[----:B-1----:R-:W1:Y:S01]  /*0a20*/  LDS R2, [UR20+0x8] ;  /* 0x00000814ff027984 */ /* 0x002e620008000800 */
[----:B------:R-:W-:-:S05]  /*0a30*/  IMAD.MOV.U32 R5, RZ, RZ, 0x780 ;  /* 0x00000780ff057424 */ /* 0x000fca00078e00ff */
[----:B-1----:R-:W-:-:S05]  /*0a40*/  LOP3.LUT R2, R2, 0x500, R5, 0xd8, !PT ;  /* 0x0000050002027812 */ /* 0x002fca00078ed805 */
[----:B------:R1:W-:Y:S02]  /*0a50*/  STS [UR20+0x8], R2 ;  /* 0x00000802ff007988 */ /* 0x0003e40008000814 */
.L_x_24:
[----:B------:R-:W-:Y:S05]  /*0a60*/  @P1 BRA `(.L_x_26) ;  /* 0x0000000000281947 */ /* 0x000fea0003800000 */
[----:B-1234-:R-:W1:Y:S02]  /*0a70*/  LDS R2, [UR20+0x8] ;  /* 0x00000814ff027984 */ /* 0x01ee640008000800 */
[----:B-1----:R-:W-:-:S05]  /*0a80*/  LOP3.LUT R2, R2, 0x1800, RZ, 0xb8, !PT ;  /* 0x0000180002027812 */ /* 0x002fca00078eb8ff */
[----:B------:R2:W-:Y:S02]  /*0a90*/  STS [UR20+0x8], R2 ;  /* 0x00000802ff007988 */ /* 0x0005e40008000814 */
.L_x_25:
[----:B------:R-:W-:Y:S05]  /*0aa0*/  @P1 BREAK B1 ;  /* 0x0000000000011942 */ /* 0x000fea0003800000 */
[----:B------:R-:W-:Y:S05]  /*0ab0*/  @P1 BRA `(.L_x_27) ;  /* 0x0000000000241947 */ /* 0x000fea0003800000 */
[----:B-12---:R-:W1:Y:S01]  /*0ac0*/  LDS R2, [UR20+0x8] ;  /* 0x00000814ff027984 */ /* 0x006e620008000800 */
[----:B------:R-:W-:-:S05]  /*0ad0*/  IMAD.MOV.U32 R5, RZ, RZ, 0x6000 ;  /* 0x00006000ff057424 */ /* 0x000fca00078e00ff */
[----:B-1----:R-:W-:-:S04]  /*0ae0*/  LOP3.LUT R2, R2, 0x6000, R5, 0xd8, !PT ;  /* 0x0000600002027812 */ /* 0x002fc800078ed805 */
[----:B------:R-:W-:-:S05]  /*0af0*/  LOP3.LUT R2, R2, 0x400000, RZ, 0xb8, !PT ;  /* 0x0040000002027812 */ /* 0x000fca00078eb8ff */
[----:B------:R1:W-:Y:S02]  /*0b00*/  STS [UR20+0x8], R2 ;  /* 0x00000802ff007988 */ /* 0x0003e40008000814 */
.L_x_26:
[----:B------:R-:W-:Y:S05]  /*0b10*/  BSYNC B1 ;  /* 0x0000000000017941 */ /* 0x000fea0003800000 */
.L_x_23:
[----:B-1234-:R-:W1:Y:S02]  /*0b20*/  @!P1 LDS R2, [UR20+0x8] ;  /* 0x00000814ff029984 */ /* 0x01ee640008000800 */
[----:B-1----:R-:W-:-:S05]  /*0b30*/  @!P1 LOP3.LUT R2, R2, 0x8000, RZ, 0xb8, !PT ;  /* 0x0000800002029812 */ /* 0x002fca00078eb8ff */
[----:B------:R3:W-:Y:S02]  /*0b40*/  @!P1 STS [UR20+0x8], R2 ;  /* 0x00000802ff009988 */ /* 0x0007e40008000814 */
.L_x_27:
[----:B------:R-:W-:Y:S05]  /*0b50*/  BSYNC B2 ;  /* 0x0000000000027941 */ /* 0x000fea0003800000 */
.L_x_22:
[----:B------:R-:W-:Y:S05]  /*0b60*/  WARPSYNC.ALL ;  /* 0x0000000000007948 */ /* 0x000fea0003800000 */
[----:B------:R-:W-:-:S04]  /*0b70*/  UIADD3 UR25, UR4, 0x80, URZ ;  /* 0x0000008004197890 */ /* 0x000fc8000fffe03f */
[----:B------:R-:W-:-:S04]  /*0b80*/  UIADD3 UR24, UP0, UR25, UR26, URZ ;  /* 0x0000001a19187290 */ /* 0x000fc8000ff1e03f */
[----:B------:R-:W-:Y:S01]  /*0b90*/  ULEA.HI.X.SX32 UR25, UR25, UR27, 0x1, UP0 ;  /* 0x0000001b19197291 */ /* 0x000fe200080f0e3f */
[----:B------:R-:W-:Y:S11]  /*0ba0*/  @P0 BRA `(.L_x_28) ;  /* 0x0000000000280947 */ /* 0x000ff60003800000 */
        /* <DEDUP_REMOVED lines=10> */
.L_x_28:
[----:B------:R-:W-:Y:S05]  /*0c50*/  @P0 BRA `(.L_x_29) ;  /* 0x00000000000c0947 */ /* 0x000fea0003800000 */
[----:B------:R0:W-:Y:S01]  /*0c60*/  UTMACMDFLUSH ;  /* 0x00000000000079b7 */ /* 0x0001e20000000000 */
[----:B------:R-:W-:Y:S05]  /*0c70*/  @P0 BRA `(.L_x_29) ;  /* 0x0000000000040947 */ /* 0x000fea0003800000 */
[----:B------:R-:W-:-:S04]  /*0c80*/  DEPBAR.LE SB0, 0x0 ;  /* 0x000080000000791a */ /* 0x000fc80000000000 */
.L_x_29:
        /* <DEDUP_REMOVED lines=8> */
[----:B----4-:R-:W2:Y:S01]  /*0d10*/  LDC.64 R8, c[0x0][0x220] ;  /* 0x00008800ff087b82 */ /* 0x010ea20000000a00 */
[----:B------:R-:W-:Y:S02]  /*0d20*/  IMAD.MOV.U32 R5, RZ, RZ, 0x70 ;  /* 0x00000070ff057424 */ /* 0x000fe400078e00ff */
[----:B--2---:R2:W-:Y:S03]  /*0d30*/  STS.64 [UR20], R8 ;  /* 0x00000008ff007988 */ /* 0x0045e60008000a14 */
[----:B-1----:R-:W-:-:S05]  /*0d40*/  LOP3.LUT R2, R2, 0x10, R5, 0xd8, !PT ;  /* 0x0000001002027812 */ /* 0x002fca00078ed805 */
[----:B------:R2:W-:Y:S02]  /*0d50*/  STS [UR20+0x8], R2 ;  /* 0x00000802ff007988 */ /* 0x0005e40008000814 */
.L_x_31:
[----:B----4-:R-:W-:Y:S05]  /*0d60*/  BSYNC B2 ;  /* 0x0000000000027941 */ /* 0x010fea0003800000 */
.L_x_30:
[----:B------:R-:W-:Y:S04]  /*0d70*/  BSSY B3, `(.L_x_32) ;  /* 0x0000011000037945 */ /* 0x000fe80003800000 */
[----:B------:R-:W-:Y:S04]  /*0d80*/  BSSY B2, `(.L_x_33) ;  /* 0x000000e000027945 */ /* 0x000fe80003800000 */
[----:B------:R-:W-:Y:S05]  /*0d90*/  @P1 BRA `(.L_x_34) ;  /* 0x0000000000241947 */ /* 0x000fea0003800000 */
[----:B-123--:R-:W1:Y:S01]  /*0da0*/  LDS R2, [UR20+0x34] ;  /* 0x00003414ff027984 */ /* 0x00ee620008000800 */
[----:B------:R-:W-:-:S05]  /*0db0*/  IMAD.MOV.U32 R5, RZ, RZ, 0x3f000000 ;  /* 0x3f000000ff057424 */ /* 0x000fca00078e00ff */
[----:B-1----:R-:W-:-:S05]  /*0dc0*/  LOP3.LUT R2, R2, 0xff000000, R5, 0xb8, !PT ;  /* 0xff00000002027812 */ /* 0x002fca00078eb805 */
[----:B------:R1:W-:Y:S01]  /*0dd0*/  STS [UR20+0x34], R2 ;  /* 0x00003402ff007988 */ /* 0x0003e20008000814 */
[----:B------:R-:W-:Y:S05]  /*0de0*/  @P1 BRA `(.L_x_35) ;  /* 0x00000000001c1947 */ /* 0x000fea0003800000 */
[----:B-1----:R-:W1:Y:S01]  /*0df0*/  LDS R2, [UR20+0x38] ;  /* 0x00003814ff027984 */ /* 0x002e620008000800 */
[----:B------:R-:W-:-:S05]  /*0e00*/  IMAD.MOV.U32 R5, RZ, RZ, 0x7f ;  /* 0x0000007fff057424 */ /* 0x000fca00078e00ff */
[----:B-1----:R-:W-:-:S05]  /*0e10*/  LOP3.LUT R2, R2, 0xff, R5, 0xb8, !PT ;  /* 0x000000ff02027812 */ /* 0x002fca00078eb805 */
[----:B------:R4:W-:Y:S02]  /*0e20*/  STS [UR20+0x38], R2 ;  /* 0x00003802ff007988 */ /* 0x0009e40008000814 */
.L_x_34:
[----:B------:R-:W-:Y:S05]  /*0e30*/  @P1 BREAK B2 ;  /* 0x0000000000021942 */ /* 0x000fea0003800000 */
[----:B------:R-:W-:Y:S05]  /*0e40*/  @P1 BRA `(.L_x_36) ;  /* 0x00000000000c1947 */ /* 0x000fea0003800000 */
[----:B------:R1:W-:Y:S02]  /*0e50*/  STS [UR20+0x20], R7 ;  /* 0x00002007ff007988 */ /* 0x0003e40008000814 */
.L_x_35:
[----:B------:R-:W-:Y:S05]  /*0e60*/  BSYNC B2 ;  /* 0x0000000000027941 */ /* 0x000fea0003800000 */
.L_x_33:
[----:B------:R1:W-:Y:S02]  /*0e70*/  @!P1 STS [UR20+0x24], R6 ;  /* 0x00002406ff009988 */ /* 0x0003e40008000814 */
.L_x_36:
[----:B------:R-:W-:Y:S05]  /*0e80*/  BSYNC B3 ;  /* 0x0000000000037941 */ /* 0x000fea0003800000 */
.L_x_32:
[----:B------:R-:W-:Y:S05]  /*0e90*/  WARPSYNC.ALL ;  /* 0x0000000000007948 */ /* 0x000fea0003800000 */
[----:B------:R-:W-:Y:S04]  /*0ea0*/  BSSY B3, `(.L_x_37) ;  /* 0x000000e000037945 */ /* 0x000fe80003800000 */
[----:B------:R-:W-:Y:S05]  /*0eb0*/  @P1 BRA `(.L_x_38) ;  /* 0x0000000000301947 */ /* 0x000fea0003800000 */
[----:B------:R-:W5:Y:S01]  /*0ec0*/  LDS R4, [UR20+0x34] ;  /* 0x00003414ff047984 */ /* 0x000f620008000800 */
[----:B--2---:R-:W2:Y:S03]  /*0ed0*/  LDC.64 R8, c[0x0][0x248] ;  /* 0x00009200ff087b82 */ /* 0x004ea60000000a00 */
[----:B-1-34-:R-:W1:Y:S01]  /*0ee0*/  LDS R2, [UR20+0x1c] ;  /* 0x00001c14ff027984 */ /* 0x01ae620008000800 */
[C---:B--2---:R-:W-:Y:S01]  /*0ef0*/  SHF.L.U64.HI R6, R8.reuse, 0x1, R9 ;  /* 0x0000000108067819 */ /* 0x044fe20000010209 */
[----:B------:R-:W-:-:S03]  /*0f00*/  IMAD.SHL.U32 R5, R8, 0x2, RZ ;  /* 0x0000000208057824 */ /* 0x000fc600078e00ff */
[--C-:B------:R-:W-:Y:S02]  /*0f10*/  SHF.R.U32.HI R7, RZ, 0x4, R6.reuse ;  /* 0x00000004ff077819 */ /* 0x100fe40000011606 */
[----:B------:R-:W-:-:S05]  /*0f20*/  SHF.R.U64 R5, R5, 0x4, R6 ;  /* 0x0000000405057819 */ /* 0x000fca0000001206 */
[----:B------:R2:W-:Y:S01]  /*0f30*/  STS [UR20+0xc], R5 ;  /* 0x00000c05ff007988 */ /* 0x0005e20008000814 */
[----:B-----5:R-:W-:Y:S02]  /*0f40*/  LOP3.LUT R4, R4, 0x7, RZ, 0xb8, !PT ;  /* 0x0000000704047812 */ /* 0x020fe400078eb8ff */
[----:B-1----:R-:W-:-:S03]  /*0f50*/  LOP3.LUT R2, R2, 0xf, R7, 0xb8, !PT ;  /* 0x0000000f02027812 */ /* 0x002fc600078eb807 */
[----:B------:R2:W-:Y:S04]  /*0f60*/  STS [UR20+0x34], R4 ;  /* 0x00003404ff007988 */ /* 0x0005e80008000814 */
[----:B------:R2:W-:Y:S02]  /*0f70*/  STS [UR20+0x1c], R2 ;  /* 0x00001c02ff007988 */ /* 0x0005e40008000814 */
.L_x_38:
[----:B------:R-:W-:Y:S05]  /*0f80*/  BSYNC B3 ;  /* 0x0000000000037941 */ /* 0x000fea0003800000 */
.L_x_37:
        /* <DEDUP_REMOVED lines=11> */
.L_x_41:
[----:B------:R-:W-:Y:S05]  /*1040*/  @P1 BRA `(.L_x_43) ;  /* 0x0000000000281947 */ /* 0x000fea0003800000 */
[----:B-1234-:R-:W1:Y:S02]  /*1050*/  LDS R2, [UR20+0x8] ;  /* 0x00000814ff027984 */ /* 0x01ee640008000800 */
[----:B-1----:R-:W-:-:S05]  /*1060*/  LOP3.LUT R2, R2, 0x1800, RZ, 0xb8, !PT ;  /* 0x0000180002027812 */ /* 0x002fca00078eb8ff */
[----:B------:R2:W-:Y:S02]  /*1070*/  STS [UR20+0x8], R2 ;  /* 0x00000802ff007988 */ /* 0x0005e40008000814 */
.L_x_42:
[----:B------:R-:W-:Y:S05]  /*1080*/  @P1 BREAK B4 ;  /* 0x0000000000041942 */ /* 0x000fea0003800000 */
[----:B------:R-:W-:Y:S05]  /*1090*/  @P1 BRA `(.L_x_44) ;  /* 0x0000000000241947 */ /* 0x000fea0003800000 */
[----:B-12---:R-:W1:Y:S01]  /*10a0*/  LDS R2, [UR20+0x8] ;  /* 0x00000814ff027984 */ /* 0x006e620008000800 */
[----:B------:R-:W-:-:S05]  /*10b0*/  IMAD.MOV.U32 R5, RZ, RZ, 0x6000 ;  /* 0x00006000ff057424 */ /* 0x000fca00078e00ff */
[----:B-1----:R-:W-:-:S04]  /*10c0*/  LOP3.LUT R2, R2, 0x6000, R5, 0xd8, !PT ;  /* 0x0000600002027812 */ /* 0x002fc800078ed805 */
[----:B------:R-:W-:-:S05]  /*10d0*/  LOP3.LUT R2, R2, 0x400000, RZ, 0xb8, !PT ;  /* 0x0040000002027812 */ /* 0x000fca00078eb8ff */
[----:B------:R1:W-:Y:S02]  /*10e0*/  STS [UR20+0x8], R2 ;  /* 0x00000802ff007988 */ /* 0x0003e40008000814 */
.L_x_43:
[----:B------:R-:W-:Y:S05]  /*10f0*/  BSYNC B4 ;  /* 0x0000000000047941 */ /* 0x000fea0003800000 */
.L_x_40:
[----:B-1234-:R-:W1:Y:S02]  /*1100*/  @!P1 LDS R2, [UR20+0x8] ;  /* 0x00000814ff029984 */ /* 0x01ee640008000800 */
[----:B-1----:R-:W-:-:S05]  /*1110*/  @!P1 LOP3.LUT R2, R2, 0x8000, RZ, 0xb8, !PT ;  /* 0x0000800002029812 */ /* 0x002fca00078eb8ff */
[----:B------:R3:W-:Y:S02]  /*1120*/  @!P1 STS [UR20+0x8], R2 ;  /* 0x00000802ff009988 */ /* 0x0007e40008000814 */
.L_x_44:
[----:B------:R-:W-:Y:S05]  /*1130*/  BSYNC B3 ;  /* 0x0000000000037941 */ /* 0x000fea0003800000 */
.L_x_39:
[----:B------:R-:W-:Y:S05]  /*1140*/  WARPSYNC.ALL ;  /* 0x0000000000007948 */ /* 0x000fea0003800000 */
[----:B------:R4:W-:Y:S01]  /*1150*/  STL [R1], RZ ;  /* 0x000000ff01007387 */ /* 0x0009e20000100800 */
[----:B------:R-:W-:Y:S01]  /*1160*/  UIADD3 UR4, UR4, 0x100, URZ ;  /* 0x0000010004047890 */ /* 0x000fe2000fffe03f */
[----:B------:R-:W-:Y:S02]  /*1170*/  ISETP.GE.AND P2, PT, R13, 0x1, PT ;  /* 0x000000010d00780c */ /* 0x000fe40003f46270 */
[----:B------:R-:W-:Y:S01]  /*1180*/  SHF.R.U32.HI R6, RZ, 0x5, R16 ;  /* 0x00000005ff067819 */ /* 0x000fe20000011610 */
[----:B------:R-:W-:-:S04]  /*1190*/  UIADD3 UR26, UP0, UR4, UR26, URZ ;  /* 0x0000001a041a7290 */ /* 0x000fc8000ff1e03f */
[----:B------:R-:W-:Y:S01]  /*11a0*/  ULEA.HI.X.SX32 UR27, UR4, UR27, 0x1, UP0 ;  /* 0x0000001b041b7291 */ /* 0x000fe200080f0e3f */
[----:B----4-:R-:W-:Y:S11]  /*11b0*/  @P0 BRA `(.L_x_45) ;  /* 0x0000000000280947 */ /* 0x010ff60003800000 */
        /* <DEDUP_REMOVED lines=10> */
.L_x_45:
[----:B------:R-:W-:Y:S05]  /*1260*/  @P0 BRA `(.L_x_46) ;  /* 0x00000000000c0947 */ /* 0x000fea0003800000 */
[----:B------:R0:W-:Y:S01]  /*1270*/  UTMACMDFLUSH ;  /* 0x00000000000079b7 */ /* 0x0001e20000000000 */
[----:B------:R-:W-:Y:S05]  /*1280*/  @P0 BRA `(.L_x_46) ;  /* 0x0000000000040947 */ /* 0x000fea0003800000 */
[----:B------:R-:W-:-:S04]  /*1290*/  DEPBAR.LE SB0, 0x0 ;  /* 0x000080000000791a */ /* 0x000fc80000000000 */
.L_x_46:
[----:B------:R1:W-:Y:S01]  /*12a0*/  STL [R1+0x4], RZ ;  /* 0x000004ff01007387 */ /* 0x0003e20000100800 */
[----:B------:R-:W-:Y:S05]  /*12b0*/  WARPSYNC.ALL ;  /* 0x0000000000007948 */ /* 0x000fea0003800000 */
[----:B------:R1:W-:Y:S01]  /*12c0*/  STL [R1+0x8], RZ ;  /* 0x000008ff01007387 */ /* 0x0003e20000100800 */
[----:B-----5:R-:W-:Y:S01]  /*12d0*/  VOTEU.ALL UP0, P1 ;  /* 0x00000000003f7886 */ /* 0x020fe20000800000 */
[----:B------:R-:W-:Y:S01]  /*12e0*/  UMOV UR4, 0x1 ;  /* 0x0000000100047882 */ /* 0x000fe20000000000 */
[----:B------:R-:W-:Y:S01]  /*12f0*/  VOTEU.ALL UP1, P1 ;  /* 0x00000000003f7886 */ /* 0x000fe20000820000 */
[----:B------:R1:W-:Y:S01]  /*1300*/  STL [R1+0xc], RZ ;  /* 0x00000cff01007387 */ /* 0x0003e20000100800 */
[----:B------:R-:W-:Y:S01]  /*1310*/  R2UR UR21, R6 ;  /* 0x00000000061572ca */ /* 0x000fe200000e0000 */
[----:B------:R-:W-:-:S04]  /*1320*/  @!UP0 UIADD3 UR6, -UR4, 0x100000, URZ ;  /* 0x0010000004068890 */ /* 0x000fc8000fffe13f */
[----:B------:R-:W-:Y:S02]  /*1330*/  @!UP0 USHF.L.U32 UR7, UR6, 0xb, URZ ;  /* 0x0000000b06078899 */ /* 0x000fe4000800063f */
[----:B------:R-:W-:Y:S01]  /*1340*/  @!UP0 USHF.L.U32 UR6, UR6, 0x1, URZ ;  /* 0x0000000106068899 */ /* 0x000fe2000800063f */
[----:B------:R-:W-:Y:S01]  /*1350*/  CS2R R24, SRZ ;  /* 0x0000000000187805 */ /* 0x000fe2000001ff00 */
[----:B------:R1:W-:Y:S01]  /*1360*/  STL [R1+0x10], RZ ;  /* 0x000010ff01007387 */ /* 0x0003e20000100800 */
[----:B------:R-:W-:-:S04]  /*1370*/  @!UP0 UIADD3 UR4, -UR4, 0x100000, URZ ;  /* 0x0010000004048890 */ /* 0x000fc8000fffe13f */
[----:B------:R-:W-:Y:S02]  /*1380*/  @!UP0 USHF.L.U32 UR5, UR4, 0xb, URZ ;  /* 0x0000000b04058899 */ /* 0x000fe4000800063f */
[----:B------:R-:W-:Y:S01]  /*1390*/  @!UP0 USHF.L.U32 UR4, UR4, 0x1, URZ ;  /* 0x0000000104048899 */ /* 0x000fe2000800063f */
[----:B------:R-:W-:Y:S01]  /*13a0*/  CS2R R26, SRZ ;  /* 0x00000000001a7805 */ /* 0x000fe2000001ff00 */
[----:B------:R-:W-:Y:S01]  /*13b0*/  VOTEU.ALL UP0, P1 ;  /* 0x00000000003f7886 */ /* 0x000fe20000800000 */
[----:B------:R1:W-:Y:S01]  /*13c0*/  STL [R1+0x14], RZ ;  /* 0x000014ff01007387 */ /* 0x0003e20000100800 */
[----:B------:R-:W-:Y:S01]  /*13d0*/  USHF.L.U32 UR28, UR29, 0x8, URZ ;  /* 0x000000081d1c7899 */ /* 0x000fe2000800063f */
[----:B------:R-:W-:Y:S01]  /*13e0*/  CS2R R28, SRZ ;  /* 0x00000000001c7805 */ /* 0x000fe2000001ff00 */
[----:B------:R-:W-:Y:S01]  /*13f0*/  USHF.L.U32 UR11, UR30, 0x7, URZ ;  /* 0x000000071e0b7899 */ /* 0x000fe2000800063f */
[----:B------:R1:W-:Y:S01]  /*1400*/  STL [R1+0x18], RZ ;  /* 0x000018ff01007387 */ /* 0x0003e20000100800 */
[----:B------:R-:W-:-:S02]  /*1410*/  CS2R R30, SRZ ;  /* 0x00000000001e7805 */ /* 0x000fc4000001ff00 */
[----:B------:R-:W-:Y:S02]  /*1420*/  CS2R R32, SRZ ;  /* 0x0000000000207805 */ /* 0x000fe4000001ff00 */
[----:B------:R-:W-:Y:S01]  /*1430*/  CS2R R34, SRZ ;  /* 0x0000000000227805 */ /* 0x000fe2000001ff00 */
[----:B------:R1:W-:Y:S01]  /*1440*/  STL [R1+0x1c], RZ ;  /* 0x00001cff01007387 */ /* 0x0003e20000100800 */
[----:B------:R-:W-:Y:S02]  /*1450*/  CS2R R36, SRZ ;  /* 0x0000000000247805 */ /* 0x000fe4000001ff00 */
[----:B------:R-:W-:Y:S02]  /*1460*/  CS2R R38, SRZ ;  /* 0x0000000000267805 */ /* 0x000fe4000001ff00 */
[----:B------:R-:W-:Y:S01]  /*1470*/  CS2R R40, SRZ ;  /* 0x0000000000287805 */ /* 0x000fe2000001ff00 */
        /* <DEDUP_REMOVED lines=73> */
[----:B------:R-:W-:-:S03]  /*1910*/  CS2R R150, SRZ ;  /* 0x0000000000967805 */ /* 0x000fc6000001ff00 */
[----:B------:R1:W-:Y:S04]  /*1920*/  STL [R1+0x6c], RZ ;  /* 0x00006cff01007387 */ /* 0x0003e80000100800 */
        /* <DEDUP_REMOVED lines=67> */
[----:B------:R1:W-:Y:S01]  /*1d60*/  STL [R1+0x17c], RZ ;  /* 0x00017cff01007387 */ /* 0x0003e20000100800 */
[----:B------:R-:W-:Y:S06]  /*1d70*/  BAR.SYNC.DEFER_BLOCKING 0x0 ;  /* 0x0000000000007b1d */ /* 0x000fec0000010000 */
[----:B------:R1:W-:Y:S04]  /*1d80*/  STL [R1+0x180], RZ ;  /* 0x000180ff01007387 */ /* 0x0003e80000100800 */
[----:B------:R1:W-:Y:S04]  /*1d90*/  STL [R1+0x184], RZ ;  /* 0x000184ff01007387 */ /* 0x0003e80000100800 */
[----:B------:R1:W-:Y:S04]  /*1da0*/  STL [R1+0x188], RZ ;  /* 0x000188ff01007387 */ /* 0x0003e80000100800 */
[----:B------:R1:W-:Y:S04]  /*1db0*/  STL [R1+0x18c], RZ ;  /* 0x00018cff01007387 */ /* 0x0003e80000100800 */
[----:B------:R1:W-:Y:S04]  /*1dc0*/  STL [R1+0x190], RZ ;  /* 0x000190ff01007387 */ /* 0x0003e80000100800 */
[----:B------:R-:W2:Y:S02]  /*1dd0*/  FENCE.VIEW.ASYNC.S ;  /* 0x00000000000073c6 */ /* 0x000ea40000000000 */
[----:B--2---:R1:W2:Y:S02]  /*1de0*/  @!UP0 SYNCS.EXCH.64 URZ, [UR20+0xc000], UR6 ;  /* 0x00c00006143f85b2 */ /* 0x0042a40008000100 */
        /* <DEDUP_REMOVED lines=20> */
[----:B--2---:R-:W-:Y:S06]  /*1f30*/  BAR.SYNC.DEFER_BLOCKING 0x0 ;  /* 0x0000000000007b1d */ /* 0x004fec0000010000 */
[----:B------:R1:W-:Y:S04]  /*1f40*/  STL [R1+0x1e4], RZ ;  /* 0x0001e4ff01007387 */ /* 0x0003e80000100800 */
[----:B------:R1:W-:Y:S04]  /*1f50*/  STL [R1+0x1e8], RZ ;  /* 0x0001e8ff01007387 */ /* 0x0003e80000100800 */
[----:B------:R1:W-:Y:S04]  /*1f60*/  STL [R1+0x1ec], RZ ;  /* 0x0001ecff01007387 */ /* 0x0003e80000100800 */
[----:B------:R1:W-:Y:S04]  /*1f70*/  STL [R1+0x1f0], RZ ;  /* 0x0001f0ff01007387 */ /* 0x0003e80000100800 */
[----:B------:R1:W-:Y:S01]  /*1f80*/  STL [R1+0x1f4], RZ ;  /* 0x0001f4ff01007387 */ /* 0x0003e20000100800 */
[----:B------:R1:W2:Y:S03]  /*1f90*/  @!UP1 SYNCS.EXCH.64 URZ, [UR20+0xc008], UR4 ;  /* 0x00c00804143f95b2 */ /* 0x0002a60008000100 */
[----:B------:R1:W-:Y:S04]  /*1fa0*/  STL [R1+0x1f8], RZ ;  /* 0x0001f8ff01007387 */ /* 0x0003e80000100800 */
[----:B------:R1:W-:Y:S01]  /*1fb0*/  STL [R1+0x1fc], RZ ;  /* 0x0001fcff01007387 */ /* 0x0003e20000100800 */
[----:B------:R-:W-:Y:S05]  /*1fc0*/  @!P2 BRA `(.L_x_47) ;  /* 0x000000180088a947 */ /* 0x000fea0003800000 */
[----:B------:R1:W-:Y:S01]  /*1fd0*/  STL [R1], RZ ;  /* 0x000000ff01007387 */ /* 0x0003e20000100800 */
[----:B------:R-:W-:Y:S02]  /*1fe0*/  CS2R R24, SRZ ;  /* 0x0000000000187805 */ /* 0x000fe4000001ff00 */
        /* <DEDUP_REMOVED lines=83> */
[----:B------:R-:W-:Y:S01]  /*2520*/  CS2R R150, SRZ ;  /* 0x0000000000967805 */ /* 0x000fe2000001ff00 */
[----:B-1----:R-:W-:Y:S01]  /*2530*/  UMOV UR4, URZ ;  /* 0x0000003f00047c82 */ /* 0x002fe20008000000 */
[----:B------:R-:W-:Y:S01]  /*2540*/  UMOV UR10, URZ ;  /* 0x0000003f000a7c82 */ /* 0x000fe20008000000 */
        /* <DEDUP_REMOVED lines=105> */
[----:B--2---:R1:W-:Y:S02]  /*2be0*/  STL [R1+0x1fc], RZ ;  /* 0x0001fcff01007387 */ /* 0x0043e40000100800 */
.L_x_49:
[----:B------:R-:W-:Y:S01]  /*2bf0*/  BAR.SYNC.DEFER_BLOCKING 0x0 ;  /* 0x0000000000007b1d */ /* 0x000fe20000010000 */
[----:B------:R-:W-:Y:S01]  /*2c00*/  ULEA UR16, UR4, UR20, 0x3 ;  /* 0x0000001404107291 */ /* 0x000fe2000f8e183f */
[----:B---3--:R-:W-:Y:S01]  /*2c10*/  @!P1 IMAD.MOV.U32 R2, RZ, RZ, 0x6000 ;  /* 0x00006000ff029424 */ /* 0x008fe200078e00ff */
[----:B------:R-:W-:Y:S01]  /*2c20*/  ELECT P0, URZ, PT ;  /* 0x00000000003f782f */ /* 0x000fe20003800000 */
[----:B------:R-:W-:-:S03]  /*2c30*/  ULEA UR8, UR4, UR20, 0xd ;  /* 0x0000001404087291 */ /* 0x000fc6000f8e683f */
[----:B------:R-:W-:Y:S01]  /*2c40*/  ISETP.LT.U32.AND P0, PT, R3, 0x20, P0 ;  /* 0x000000200300780c */ /* 0x000fe20000701070 */
[----:B------:R-:W-:Y:S02]  /*2c50*/  UIADD3 UR9, UR16, 0xc000, URZ ;  /* 0x0000c00010097890 */ /* 0x000fe4000fffe03f */
[----:B------:R-:W-:Y:S02]  /*2c60*/  UIADD3 UR8, UR8, 0x8000, URZ ;  /* 0x0000800008087890 */ /* 0x000fe4000fffe03f */
[----:B------:R-:W-:Y:S02]  /*2c70*/  ULEA UR5, UR4, UR20, 0xe ;  /* 0x0000001404057291 */ /* 0x000fe4000f8e703f */
[----:B------:R-:W-:Y:S01]  /*2c80*/  ULOP3.LUT UR14, UR21, 0x3, URZ, 0xc0, !UPT ;  /* 0x00000003150e7892 */ /* 0x000fe2000f8ec03f */
[----:B------:R-:W-:Y:S01]  /*2c90*/  UMOV UR15, UR10 ;  /* 0x0000000a000f7c82 */ /* 0x000fe20008000000 */
[----:B------:R-:W-:Y:S02]  /*2ca0*/  UMOV UR13, UR9 ;  /* 0x00000009000d7c82 */ /* 0x000fe40008000000 */
[----:B------:R-:W-:-:S02]  /*2cb0*/  ULEA UR12, UR14, UR5, 0xc ;  /* 0x000000050e0c7291 */ /* 0x000fc4000f8e603f */
[----:B------:R-:W-:Y:S01]  /*2cc0*/  VOTEU.ANY UP0, P0 ;  /* 0x00000000003f7886 */ /* 0x000fe20000000100 */
[----:B------:R-:W-:Y:S01]  /*2cd0*/  VOTEU.ANY UP1, P0 ;  /* 0x00000000003f7886 */ /* 0x000fe20000020100 */
[----:B------:R-:W-:Y:S01]  /*2ce0*/  ULEA UR14, UR14, UR28, 0x6 ;  /* 0x0000001c0e0e7291 */ /* 0x000fe2000f8e303f */
[----:B------:R2:W-:Y:S01]  /*2cf0*/  @!P1 SYNCS.ARRIVE.TRANS64 RZ, [UR16+0xc000], R2 ;  /* 0x00c00002ffff99a7 */ /* 0x0005e20008000010 */
[----:B------:R-:W-:Y:S06]  /*2d00*/  BAR.SYNC.DEFER_BLOCKING 0x0 ;  /* 0x0000000000007b1d */ /* 0x000fec0000010000 */
[----:B------:R-:W-:Y:S01]  /*2d10*/  @UP0 UMOV UR6, UR22 ;  /* 0x0000001600060c82 */ /* 0x000fe20008000000 */
[----:B------:R-:W-:Y:S01]  /*2d20*/  @UP0 UMOV UR7, UR23 ;  /* 0x0000001700070c82 */ /* 0x000fe20008000000 */
[----:B--2---:R-:W-:Y:S01]  /*2d30*/  SHF.L.U32 R2, R0, 0x1f, RZ ;  /* 0x0000001f00027819 */ /* 0x004fe200000006ff */
[----:B------:R2:W-:Y:S01]  /*2d40*/  @UP1 UTMALDG.2D [UR8], [UR6] ;  /* 0x00000008060015b4 */ /* 0x0005e20008008000 */
[----:B------:R3:W-:Y:S06]  /*2d50*/  MEMBAR.ALL.CTA ;  /* 0x0000000000007992 */ /* 0x0007ec0000008000 */
[----:B---3--:R-:W3:Y:S02]  /*2d60*/  FENCE.VIEW.ASYNC.S ;  /* 0x00000000000073c6 */ /* 0x008ee40000000000 */
[----:B---3--:R-:W-:Y:S06]  /*2d70*/  BAR.SYNC.DEFER_BLOCKING 0x0 ;  /* 0x0000000000007b1d */ /* 0x008fec0000010000 */
[----:B------:R2:W-:Y:S02]  /*2d80*/  UTMALDG.2D [UR12], [UR24] ;  /* 0x0000000c180075b4 */ /* 0x0005e40008008000 */
[----:B------:R-:W-:Y:S06]  /*2d90*/  BAR.SYNC.DEFER_BLOCKING 0x0 ;  /* 0x0000000000007b1d */ /* 0x000fec0000010000 */
[----:B------:R-:W3:Y:S02]  /*2da0*/  SYNCS.PHASECHK.TRANS64.TRYWAIT P0, [UR16+0xc000], R2 ;  /* 0x00c00002ff0075a7 */ /* 0x000ee40008000150 */
[----:B--23--:R-:W-:Y:S05]  /*2db0*/  @!P0 BRA `(.L_x_48) ;  /* 0x0000002000308947 */ /* 0x00cfea0003800000 */
.L_x_50:
[----:B------:R-:W-:Y:S01]  /*2dc0*/  STL.64 [R1+0x268], R150 ;  /* 0x0002689601007387 */ /* 0x000fe20000100a00 */
[----:B------:R-:W-:Y:S01]  /*2dd0*/  USHF.R.U32.HI UR5, URZ, 0x4, UR5 ;  /* 0x000000043f057899 */ /* 0x000fe20008011605 */
[----:B------:R-:W2:Y:S02]  /*2de0*/  LDC R2, c[0x0][0x230] ;  /* 0x00008c00ff027b82 */ /* 0x000ea40000000800 */
[----:B------:R-:W-:Y:S04]  /*2df0*/  STL.64 [R1+0x260], R148 ;  /* 0x0002609401007387 */ /* 0x000fe80000100a00 */
        /* <DEDUP_REMOVED lines=11> */
[----:B------:R3:W-:Y:S04]  /*2eb0*/  STL.64 [R1+0x200], R124 ;  /* 0x0002007c01007387 */ /* 0x0007e80000100a00 */
[----:B---3--:R-:W3:Y:S04]  /*2ec0*/  LDL.LU.64 R124, [R1] ;  /* 0x00000000017c7983 */ /* 0x008ee80000300a00 */
[----:B------:R-:W3:Y:S04]  /*2ed0*/  LDL.LU.64 R126, [R1+0x8] ;  /* 0x00000800017e7983 */ /* 0x000ee80000300a00 */
        /* <DEDUP_REMOVED lines=61> */
[----:B------:R-:W3:Y:S01]  /*32b0*/  LDL.LU.64 R250, [R1+0x1f8] ;  /* 0x0001f80001fa7983 */ /* 0x000ee20000300a00 */
[----:B------:R-:W-:-:S02]  /*32c0*/  USGXT.U32 UR6, UR5, 0xe ;  /* 0x0000000e0506789a */ /* 0x000fc40008000000 */
[----:B------:R-:W-:Y:S02]  /*32d0*/  USHF.R.U32.HI UR12, URZ, 0x4, UR8 ;  /* 0x000000043f0c7899 */ /* 0x000fe40008011608 */
[----:B------:R-:W-:Y:S02]  /*32e0*/  ULOP3.LUT UR14, UR6, 0x1000000, URZ, 0xfc, !UPT ;  /* 0x01000000060e7892 */ /* 0x000fe4000f8efc3f */
[----:B------:R-:W-:Y:S01]  /*32f0*/  USGXT.U32 UR12, UR12, 0xe ;  /* 0x0000000e0c0c789a */ /* 0x000fe20008000000 */
[----:B------:R-:W-:Y:S01]  /*3300*/  UMOV UR15, 0x40000040 ;  /* 0x40000040000f7882 */ /* 0x000fe20000000000 */
[----:B------:R-:W-:Y:S02]  /*3310*/  UMOV UR13, 0x80000020 ;  /* 0x80000020000d7882 */ /* 0x000fe40000000000 */
[----:B------:R-:W-:Y:S01]  /*3320*/  UIADD3 UR16, UP0, UR12, 0x2, URZ ;  /* 0x000000020c107890 */ /* 0x000fe2000ff1e03f */
[----:B------:R-:W-:Y:S01]  /*3330*/  UMOV UR5, URZ ;  /* 0x0000003f00057c82 */ /* 0x000fe20008000000 */
[----:B------:R-:W-:Y:S01]  /*3340*/  UMOV UR18, 0x1000080 ;  /* 0x0100008000127882 */ /* 0x000fe20000000000 */
[----:B------:R-:W-:Y:S01]  /*3350*/  UMOV UR19, 0x40000040 ;  /* 0x4000004000137882 */ /* 0x000fe20000000000 */
[----:B------:R-:W-:Y:S01]  /*3360*/  UMOV UR7, URZ ;  /* 0x0000003f00077c82 */ /* 0x000fe20008000000 */
[----:B------:R-:W-:-:S02]  /*3370*/  UIADD3.X UR17, UR5, -0x7fffffe0, URZ, UP0, !UPT ;  /* 0x8000002005117890 */ /* 0x000fc400087fe43f */
[----:B------:R-:W-:Y:S01]  /*3380*/  UIADD3.64 UR18, UR6, UR18, URZ ;  /* 0x0000001206127297 */ /* 0x000fe2000fffe03f */
[----:B---3--:R-:W-:-:S06]  /*3390*/  WARPGROUP.ARRIVE ;  /* 0x00000000000079c5 */ /* 0x008fcc0000000000 */
[----:B------:R-:W-:Y:S03]  /*33a0*/  HGMMA.64x256x16.F32.BF16 R124, gdesc[UR12].tnspB, R124, gsb0 ;  /* 0x43e000000c7c79f0 */ /* 0x000fe6000800187c */
[----:B------:R-:W-:Y:S02]  /*33b0*/  WARPGROUP.DEPBAR.LE gsb0, 0x0 ;  /* 0x00008000000079c5 */ /* 0x000fe40000010000 */
[----:B------:R-:W-:-:S15]  /*33c0*/  WARPGROUP.ARRIVE ;  /* 0x00000000000079c5 */ /* 0x000fde0000000000 */
[----:B------:R-:W-:-:S08]  /*33d0*/  NOP ;  /* 0x0000000000007918 */ /* 0x000fd00000000000 */
[----:B------:R-:W-:Y:S03]  /*33e0*/  HGMMA.64x256x16.F32.BF16 R124, gdesc[UR16].tnspB, R124, gsb0 ;  /* 0x43e00000107c79f0 */ /* 0x000fe6000800187c */
[----:B------:R-:W-:Y:S02]  /*33f0*/  WARPGROUP.DEPBAR.LE gsb0, 0x0 ;  /* 0x00008000000079c5 */ /* 0x000fe40000010000 */
[----:B------:R-:W-:Y:S04]  /*3400*/  STL.64 [R1], R124 ;  /* 0x0000007c01007387 */ /* 0x000fe80000100a00 */
        /* <DEDUP_REMOVED lines=63> */
[----:B---3--:R-:W3:Y:S04]  /*3800*/  LDL.LU.64 R150, [R1+0x268] ;  /* 0x0002680001967983 */ /* 0x008ee80000300a00 */
        /* <DEDUP_REMOVED lines=13> */
[----:B------:R-:W-:-:S02]  /*38e0*/  UIADD3.64 UR12, UR16, 0xfe, URZ ;  /* 0x000000fe100c7897 */ /* 0x000fc4000fffe03f */
[----:B------:R-:W-:Y:S02]  /*38f0*/  UIADD3.64 UR16, UR16, 0x100, URZ ;  /* 0x0000010010107897 */ /* 0x000fe4000fffe03f */
[----:B------:R-:W-:Y:S02]  /*3900*/  UIADD3 UR10, UR10, 0x20, URZ ;  /* 0x000000200a0a7890 */ /* 0x000fe4000fffe03f */
[----:B------:R-:W-:-:S04]  /*3910*/  UIADD3 UR4, UR4, 0x1, URZ ;  /* 0x0000000104047890 */ /* 0x000fc8000fffe03f */
[----:B--2---:R-:W-:Y:S01]  /*3920*/  ISETP.LE.AND P0, PT, R2, UR10, PT ;  /* 0x0000000a02007c0c */ /* 0x004fe2000bf03270 */
[----:B------:R-:W-:-:S04]  /*3930*/  UISETP.NE.U32.AND UP0, UPT, UR4, 0x2, UPT ;  /* 0x000000020400788c */ /* 0x000fc8000bf05070 */
[----:B------:R-:W-:Y:S02]  /*3940*/  USEL UR5, URZ, 0x1, UP0 ;  /* 0x000000013f057887 */ /* 0x000fe40008000000 */
[----:B------:R-:W-:-:S04]  /*3950*/  USEL UR4, UR4, URZ, UP0 ;  /* 0x0000003f04047287 */ /* 0x000fc80008000000 */
[----:B------:R-:W-:Y:S01]  /*3960*/  LOP3.LUT R0, R0, UR5, RZ, 0x3c, !PT ;  /* 0x0000000500007c12 */ /* 0x000fe2000f8e3cff */
[----:B---3--:R-:W-:-:S06]  /*3970*/  WARPGROUP.ARRIVE ;  /* 0x00000000000079c5 */ /* 0x008fcc0000000000 */
[----:B------:R-:W-:Y:S03]  /*3980*/  HGMMA.64x256x16.F32.BF16 R24, gdesc[UR12].tnspB, R24, gsb0 ;  /* 0x43e000000c1879f0 */ /* 0x000fe60008001818 */
[----:B------:R-:W-:Y:S02]  /*3990*/  WARPGROUP.DEPBAR.LE gsb0, 0x0 ;  /* 0x00008000000079c5 */ /* 0x000fe40000010000 */
[----:B------:R-:W-:-:S15]  /*39a0*/  WARPGROUP.ARRIVE ;  /* 0x00000000000079c5 */ /* 0x000fde0000000000 */
[----:B------:R-:W-:-:S08]  /*39b0*/  NOP ;  /* 0x0000000000007918 */ /* 0x000fd00000000000 */
[----:B------:R-:W-:Y:S03]  /*39c0*/  HGMMA.64x256x16.F32.BF16 R24, gdesc[UR16].tnspB, R24, gsb0 ;  /* 0x43e00000101879f0 */ /* 0x000fe60008001818 */
[----:B------:R-:W-:Y:S02]  /*39d0*/  WARPGROUP.DEPBAR.LE gsb0, 0x0 ;  /* 0x00008000000079c5 */ /* 0x000fe40000010000 */
[----:B-1----:R-:W-:Y:S05]  /*39e0*/  @!P0 BRA `(.L_x_49) ;  /* 0xfffffff000808947 */ /* 0x002fea000383ffff */
.L_x_47:
[----:B------:R5:W-:Y:S04]  /*39f0*/  STL [R1+0x20c], R148 ;  /* 0x00020c9401007387 */ /* 0x000be80000100800 */
[----:B------:R-:W3:Y:S01]  /*3a00*/  LDL.LU R8, [R1] ;  /* 0x0000000001087983 */ /* 0x000ee20000300800 */
[----:B--2---:R-:W-:Y:S06]  /*3a10*/  BAR.SYNC.DEFER_BLOCKING 0x0 ;  /* 0x0000000000007b1d */ /* 0x004fec0000010000 */
[----:B-----5:R-:W2:Y:S04]  /*3a20*/  LDL.LU R148, [R1+0x4] ;  /* 0x0000040001947983 */ /* 0x020ea80000300800 */
[----:B------:R5:W-:Y:S04]  /*3a30*/  STL [R1+0x208], R149 ;  /* 0x0002089501007387 */ /* 0x000be80000100800 */
[----:B-----5:R-:W5:Y:S01]  /*3a40*/  LDL.LU R149, [R1+0xc] ;  /* 0x00000c0001957983 */ /* 0x020f620000300800 */
[----:B------:R-:W4:Y:S03]  /*3a50*/  @!P1 SYNCS.CCTL.IV [UR20+0xc000] ;  /* 0x00c00000ff0099b1 */ /* 0x000f260008000014 */
[----:B------:R-:W5:Y:S04]  /*3a60*/  LDL.LU R9, [R1+0x8] ;  /* 0x0000080001097983 */ /* 0x000f680000300800 */
[----:B------:R1:W-:Y:S01]  /*3a70*/  STL [R1+0x204], R150 ;  /* 0x0002049601007387 */ /* 0x0003e20000100800 */
[----:B----4-:R-:W-:Y:S06]  /*3a80*/  BAR.SYNC.DEFER_BLOCKING 0x0 ;  /* 0x0000000000007b1d */ /* 0x010fec0000010000 */
[----:B-1----:R-:W4:Y:S04]  /*3a90*/  LDL.LU R150, [R1+0x14] ;  /* 0x0000140001967983 */ /* 0x002f280000300800 */
[----:B------:R-:W4:Y:S04]  /*3aa0*/  LDL.LU R10, [R1+0x10] ;  /* 0x00001000010a7983 */ /* 0x000f280000300800 */
[----:B------:R1:W-:Y:S01]  /*3ab0*/  STL [R1+0x200], R151 ;  /* 0x0002009701007387 */ /* 0x0003e20000100800 */
[----:B------:R-:W4:Y:S03]  /*3ac0*/  @!P1 SYNCS.CCTL.IV [UR20+0xc008] ;  /* 0x00c00800ff0099b1 */ /* 0x000f260008000014 */
[----:B-1----:R-:W4:Y:S04]  /*3ad0*/  LDL.LU R151, [R1+0x1c] ;  /* 0x00001c0001977983 */ /* 0x002f280000300800 */
[----:B------:R-:W4:Y:S04]  /*3ae0*/  LDL.LU R11, [R1+0x18] ;  /* 0x00001800010b7983 */ /* 0x000f280000300800 */
        /* <DEDUP_REMOVED lines=119> */
[----:B---3--:R-:W3:Y:S01]  /*4260*/  LDL.LU R2, [R1+0x1f8] ;  /* 0x0001f80001027983 */ /* 0x008ee20000300800 */
[----:B--2---:R-:W-:-:S02]  /*4270*/  F2FP.BF16.F32.PACK_AB R8, R148, R8 ;  /* 0x000000089408723e */ /* 0x004fc400000010ff */
[----:B-----5:R-:W-:Y:S01]  /*4280*/  F2FP.BF16.F32.PACK_AB R9, R149, R9 ;  /* 0x000000099509723e */ /* 0x020fe200000010ff */
[----:B------:R-:W2:Y:S01]  /*4290*/  LDL.LU R148, [R1+0x20c] ;  /* 0x00020c0001947983 */ /* 0x000ea20000300800 */
[----:B----4-:R-:W-:Y:S02]  /*42a0*/  F2FP.BF16.F32.PACK_AB R10, R150, R10 ;  /* 0x0000000a960a723e */ /* 0x010fe400000010ff */
[----:B------:R-:W-:Y:S01]  /*42b0*/  F2FP.BF16.F32.PACK_AB R11, R151, R11 ;  /* 0x0000000b970b723e */ /* 0x000fe200000010ff */
[----:B------:R-:W2:Y:S04]  /*42c0*/  LDL.LU R149, [R1+0x208] ;  /* 0x0002080001957983 */ /* 0x000ea80000300800 */
[----:B------:R-:W4:Y:S04]  /*42d0*/  LDL.LU R150, [R1+0x204] ;  /* 0x0002040001967983 */ /* 0x000f280000300800 */
[----:B------:R-:W4:Y:S01]  /*42e0*/  LDL.LU R151, [R1+0x200] ;  /* 0x0002000001977983 */ /* 0x000f220000300800 */
[----:B------:R-:W-:Y:S01]  /*42f0*/  F2FP.BF16.F32.PACK_AB R4, R16, R4 ;  /* 0x000000041004723e */ /* 0x000fe200000010ff */
[----:B------:R-:W-:Y:S01]  /*4300*/  ULOP3.LUT UR21, UR21, 0x3, URZ, 0xc0, !UPT ;  /* 0x0000000315157892 */ /* 0x000fe2000f8ec03f */
[----:B------:R-:W-:Y:S01]  /*4310*/  F2FP.BF16.F32.PACK_AB R6, R0, R6 ;  /* 0x000000060006723e */ /* 0x000fe200000010ff */
[----:B------:R-:W1:Y:S01]  /*4320*/  S2R R16, SR_TID.X ;  /* 0x0000000000107919 */ /* 0x000e620000002100 */
[----:B------:R-:W-:Y:S01]  /*4330*/  F2FP.BF16.F32.PACK_AB R5, R3, R5 ;  /* 0x000000050305723e */ /* 0x000fe200000010ff */
[----:B------:R-:W-:Y:S01]  /*4340*/  ULEA UR4, UR21, UR20, 0xe ;  /* 0x0000001415047291 */ /* 0x000fe2000f8e703f */
[----:B------:R-:W-:Y:S01]  /*4350*/  F2FP.BF16.F32.PACK_AB R152, R243, R152 ;  /* 0x00000098f398723e */ /* 0x000fe200000010ff */
[----:B------:R-:W-:Y:S01]  /*4360*/  ULEA UR5, UR21, UR28, 0x6 ;  /* 0x0000001c15057291 */ /* 0x000fe2000f8e303f */
[----:B------:R-:W-:Y:S01]  /*4370*/  F2FP.BF16.F32.PACK_AB R153, R242, R153 ;  /* 0x00000099f299723e */ /* 0x000fe200000010ff */
[----:B------:R-:W-:Y:S01]  /*4380*/  UMOV UR6, UR11 ;  /* 0x0000000b00067c82 */ /* 0x000fe20008000000 */
[----:B------:R-:W-:Y:S01]  /*4390*/  BAR.SYNC.DEFER_BLOCKING 0x0 ;  /* 0x0000000000007b1d */ /* 0x000fe20000010000 */
[----:B------:R-:W-:-:S02]  /*43a0*/  F2FP.BF16.F32.PACK_AB R154, R241, R154 ;  /* 0x0000009af19a723e */ /* 0x000fc400000010ff */
[----:B------:R-:W-:Y:S02]  /*43b0*/  ELECT P0, URZ, PT ;  /* 0x00000000003f782f */ /* 0x000fe40003800000 */
[----:B------:R-:W-:Y:S02]  /*43c0*/  F2FP.BF16.F32.PACK_AB R155, R240, R155 ;  /* 0x0000009bf09b723e */ /* 0x000fe400000010ff */
[----:B------:R-:W-:Y:S02]  /*43d0*/  F2FP.BF16.F32.PACK_AB R24, R25, R24 ;  /* 0x000000181918723e */ /* 0x000fe400000010ff */
[----:B------:R-:W-:Y:S02]  /*43e0*/  F2FP.BF16.F32.PACK_AB R25, R27, R26 ;  /* 0x0000001a1b19723e */ /* 0x000fe400000010ff */
[----:B------:R-:W-:Y:S02]  /*43f0*/  F2FP.BF16.F32.PACK_AB R56, R57, R56 ;  /* 0x000000383938723e */ /* 0x000fe400000010ff */
[----:B------:R-:W-:-:S02]  /*4400*/  F2FP.BF16.F32.PACK_AB R26, R29, R28 ;  /* 0x0000001c1d1a723e */ /* 0x000fc400000010ff */
[----:B------:R-:W-:Y:S02]  /*4410*/  F2FP.BF16.F32.PACK_AB R27, R31, R30 ;  /* 0x0000001e1f1b723e */ /* 0x000fe400000010ff */
[----:B------:R-:W-:Y:S02]  /*4420*/  F2FP.BF16.F32.PACK_AB R57, R59, R58 ;  /* 0x0000003a3b39723e */ /* 0x000fe400000010ff */
[----:B------:R-:W-:Y:S02]  /*4430*/  F2FP.BF16.F32.PACK_AB R88, R89, R88 ;  /* 0x000000585958723e */ /* 0x000fe400000010ff */
[----:B------:R-:W-:Y:S02]  /*4440*/  F2FP.BF16.F32.PACK_AB R58, R61, R60 ;  /* 0x0000003c3d3a723e */ /* 0x000fe400000010ff */
[----:B------:R-:W-:Y:S02]  /*4450*/  F2FP.BF16.F32.PACK_AB R59, R63, R62 ;  /* 0x0000003e3f3b723e */ /* 0x000fe400000010ff */
[----:B------:R-:W-:Y:S01]  /*4460*/  F2FP.BF16.F32.PACK_AB R89, R91, R90 ;  /* 0x0000005a5b59723e */ /* 0x000fe200000010ff */
[C---:B-1----:R-:W-:Y:S01]  /*4470*/  IMAD.SHL.U32 R0, R16.reuse, 0x80, RZ ;  /* 0x0000008010007824 */ /* 0x042fe200078e00ff */
[----:B------:R-:W-:Y:S01]  /*4480*/  F2FP.BF16.F32.PACK_AB R168, R227, R168 ;  /* 0x000000a8e3a8723e */ /* 0x000fe200000010ff */
[----:B------:R-:W-:Y:S01]  /*4490*/  IMAD.SHL.U32 R3, R16, 0x10, RZ ;  /* 0x0000001010037824 */ /* 0x000fe200078e00ff */
[----:B------:R-:W-:-:S02]  /*44a0*/  F2FP.BF16.F32.PACK_AB R120, R121, R120 ;  /* 0x000000787978723e */ /* 0x000fc400000010ff */
[----:B------:R-:W-:Y:S02]  /*44b0*/  LOP3.LUT R0, R0, 0x780, RZ, 0xc0, !PT ;  /* 0x0000078000007812 */ /* 0x000fe400078ec0ff */
[----:B------:R-:W-:Y:S02]  /*44c0*/  F2FP.BF16.F32.PACK_AB R90, R93, R92 ;  /* 0x0000005c5d5a723e */ /* 0x000fe400000010ff */
[----:B------:R-:W-:Y:S01]  /*44d0*/  LOP3.LUT R3, R0, 0x70, R3, 0xf8, !PT ;  /* 0x0000007000037812 */ /* 0x000fe200078ef803 */
[----:B------:R-:W-:Y:S01]  /*44e0*/  IMAD.SHL.U32 R0, R16, 0x40, RZ ;  /* 0x0000004010007824 */ /* 0x000fe200078e00ff */
[----:B------:R-:W-:Y:S02]  /*44f0*/  F2FP.BF16.F32.PACK_AB R169, R226, R169 ;  /* 0x000000a9e2a9723e */ /* 0x000fe400000010ff */
[----:B------:R-:W-:Y:S02]  /*4500*/  LOP3.LUT R3, R3, 0x10, R16, 0x78, !PT ;  /* 0x0000001003037812 */ /* 0x000fe400078e7810 */
[----:B------:R-:W-:-:S02]  /*4510*/  F2FP.BF16.F32.PACK_AB R91, R95, R94 ;  /* 0x0000005e5f5b723e */ /* 0x000fc400000010ff */
[----:B------:R-:W-:Y:S02]  /*4520*/  LOP3.LUT R0, R3, 0x1800, R0, 0xf8, !PT ;  /* 0x0000180003007812 */ /* 0x000fe400078ef800 */
[----:B------:R-:W-:Y:S02]  /*4530*/  F2FP.BF16.F32.PACK_AB R170, R225, R170 ;  /* 0x000000aae1aa723e */ /* 0x000fe400000010ff */
[----:B------:R-:W-:Y:S02]  /*4540*/  LOP3.LUT R3, R0, 0x20, RZ, 0x3c, !PT ;  /* 0x0000002000037812 */ /* 0x000fe400078e3cff */
[----:B------:R-:W-:Y:S02]  /*4550*/  F2FP.BF16.F32.PACK_AB R121, R123, R122 ;  /* 0x0000007a7b79723e */ /* 0x000fe400000010ff */
[----:B------:R-:W-:Y:S01]  /*4560*/  F2FP.BF16.F32.PACK_AB R171, R224, R171 ;  /* 0x000000abe0ab723e */ /* 0x000fe200000010ff */
[----:B------:R-:W-:Y:S01]  /*4570*/  VIADD R3, R3, UR20 ;  /* 0x0000001403037c36 */ /* 0x000fe20008000000 */
[----:B------:R-:W-:-:S02]  /*4580*/  F2FP.BF16.F32.PACK_AB R122, R125, R124 ;  /* 0x0000007c7d7a723e */ /* 0x000fc400000010ff */
[----:B------:R-:W-:Y:S02]  /*4590*/  F2FP.BF16.F32.PACK_AB R123, R127, R126 ;  /* 0x0000007e7f7b723e */ /* 0x000fe400000010ff */
        /* <DEDUP_REMOVED lines=94> */
[----:B---3--:R-:W-:Y:S01]  /*4b80*/  F2FP.BF16.F32.PACK_AB R199, R17, R2 ;  /* 0x0000000211c7723e */ /* 0x008fe200000010ff */
[----:B------:R-:W-:-:S05]  /*4b90*/  VIADD R2, R0, UR20 ;  /* 0x0000001400027c36 */ /* 0x000fca0008000000 */
[----:B------:R1:W-:Y:S01]  /*4ba0*/  STSM.16.M88.4 [R2], R8 ;  /* 0x0000000802007844 */ /* 0x0003e20000000200 */
[----:B--2---:R-:W-:-:S03]  /*4bb0*/  F2FP.BF16.F32.PACK_AB R146, R149, R148 ;  /* 0x000000949592723e */ /* 0x004fc600000010ff */
[----:B------:R-:W-:Y:S04]  /*4bc0*/  STSM.16.M88.4 [R2+0x4000], R152 ;  /* 0x0040009802007844 */ /* 0x000fe80000000200 */
[----:B------:R-:W-:Y:S01]  /*4bd0*/  STSM.16.M88.4 [R2+0x8000], R168 ;  /* 0x008000a802007844 */ /* 0x000fe20000000200 */
[----:B----4-:R-:W-:-:S03]  /*4be0*/  F2FP.BF16.F32.PACK_AB R147, R151, R150 ;  /* 0x000000969793723e */ /* 0x010fc600000010ff */
[----:B------:R-:W-:Y:S04]  /*4bf0*/  STSM.16.M88.4 [R2+0xc000], R184 ;  /* 0x00c000b802007844 */ /* 0x000fe80000000200 */
[----:B------:R-:W-:Y:S01]  /*4c00*/  STSM.16.M88.4 [R2+0x2000], R24 ;  /* 0x0020001802007844 */ /* 0x000fe20000000200 */
[C---:B-1----:R-:W-:Y:S02]  /*4c10*/  LOP3.LUT R8, R0.reuse, 0x40, RZ, 0x3c, !PT ;  /* 0x0000004000087812 */ /* 0x042fe400078e3cff */
[----:B------:R-:W-:Y:S01]  /*4c20*/  LOP3.LUT R0, R0, 0x60, RZ, 0x3c, !PT ;  /* 0x0000006000007812 */ /* 0x000fe200078e3cff */
[----:B------:R-:W-:Y:S02]  /*4c30*/  STSM.16.M88.4 [R2+0x6000], R56 ;  /* 0x0060003802007844 */ /* 0x000fe40000000200 */
[----:B------:R-:W-:-:S02]  /*4c40*/  VIADD R8, R8, UR20 ;  /* 0x0000001408087c36 */ /* 0x000fc40008000000 */
[----:B------:R-:W-:Y:S01]  /*4c50*/  STSM.16.M88.4 [R2+0xa000], R88 ;  /* 0x00a0005802007844 */ /* 0x000fe20000000200 */
[----:B------:R-:W-:-:S03]  /*4c60*/  VIADD R0, R0, UR20 ;  /* 0x0000001400007c36 */ /* 0x000fc60008000000 */
[----:B------:R-:W-:Y:S04]  /*4c70*/  STSM.16.M88.4 [R2+0xe000], R120 ;  /* 0x00e0007802007844 */ /* 0x000fe80000000200 */
[----:B------:R-:W-:Y:S04]  /*4c80*/  STSM.16.M88.4 [R3], R4 ;  /* 0x0000000403007844 */ /* 0x000fe80000000200 */
[----:B------:R-:W-:Y:S04]  /*4c90*/  STSM.16.M88.4 [R3+0x4000], R156 ;  /* 0x0040009c03007844 */ /* 0x000fe80000000200 */
[----:B------:R-:W-:Y:S04]  /*4ca0*/  STSM.16.M88.4 [R3+0x8000], R172 ;  /* 0x008000ac03007844 */ /* 0x000fe80000000200 */
[----:B------:R-:W-:Y:S04]  /*4cb0*/  STSM.16.M88.4 [R3+0xc000], R188 ;  /* 0x00c000bc03007844 */ /* 0x000fe80000000200 */
[----:B------:R-:W-:Y:S04]  /*4cc0*/  STSM.16.M88.4 [R3+0x2000], R32 ;  /* 0x0020002003007844 */ /* 0x000fe80000000200 */
[----:B------:R-:W-:Y:S04]  /*4cd0*/  STSM.16.M88.4 [R3+0x6000], R64 ;  /* 0x0060004003007844 */ /* 0x000fe80000000200 */
[----:B------:R-:W-:Y:S04]  /*4ce0*/  STSM.16.M88.4 [R3+0xa000], R96 ;  /* 0x00a0006003007844 */ /* 0x000fe80000000200 */
        /* <DEDUP_REMOVED lines=16> */
[----:B------:R-:W-:Y:S01]  /*4df0*/  STSM.16.M88.4 [R0+0xe000], R144 ;  /* 0x00e0009000007844 */ /* 0x000fe20000000200 */
[----:B------:R1:W-:Y:S06]  /*4e00*/  MEMBAR.ALL.CTA ;  /* 0x0000000000007992 */ /* 0x0003ec0000008000 */
[----:B-1----:R-:W1:Y:S02]  /*4e10*/  FENCE.VIEW.ASYNC.S ;  /* 0x00000000000073c6 */ /* 0x002e640000000000 */
[----:B-1----:R-:W-:Y:S06]  /*4e20*/  BAR.SYNC.DEFER_BLOCKING 0x0 ;  /* 0x0000000000007b1d */ /* 0x002fec0000010000 */
[----:B------:R1:W-:Y:S01]  /*4e30*/  UTMASTG.2D [UR4], [UR26] ;  /* 0x000000041a0073b5 */ /* 0x0003e20008008000 */
[----:B------:R0:W-:Y:S01]  /*4e40*/  UTMACMDFLUSH ;  /* 0x00000000000079b7 */ /* 0x0001e20000000000 */
[----:B------:R-:W-:-:S04]  /*4e50*/  DEPBAR.LE SB0, 0x0 ;  /* 0x000080000000791a */ /* 0x000fc80000000000 */
[----:B------:R-:W-:Y:S06]  /*4e60*/  BAR.SYNC.DEFER_BLOCKING 0x0 ;  /* 0x0000000000007b1d */ /* 0x000fec0000010000 */
[----:B-1----:R-:W-:Y:S05]  /*4e70*/  EXIT ;  /* 0x000000000000794d */ /* 0x002fea0003800000 */
.L_x_48:
[----:B------:R-:W2:Y:S02]  /*4e80*/  SYNCS.PHASECHK.TRANS64.TRYWAIT P0, [UR16+0xc000], R2 ;  /* 0x00c00002ff0075a7 */ /* 0x000ea40008000150 */
[----:B--2---:R-:W-:Y:S05]  /*4e90*/  @!P0 BRA `(.L_x_48) ;  /* 0xfffffffc00f88947 */ /* 0x004fea000383ffff */
[----:B------:R-:W-:Y:S05]  /*4ea0*/  BRA `(.L_x_50) ;  /* 0xffffffdc00c47947 */ /* 0x000fea000383ffff */
.L_x_51:
[----:B------:R-:W-:-:S00]  /*4eb0*/  BRA `(.L_x_51) ;  /* 0xfffffffc00fc7947 */ /* 0x000fc0000383ffff */
[----:B------:R-:W-:-:S00]  /*4ec0*/  NOP ;  /* 0x0000000000007918 */ /* 0x000fc00000000000 */
        /* <DEDUP_REMOVED lines=11> */
.L_x_52:


//--------------------- .nv.shared.gluon_wgmma    --------------------------
	.section	.nv.shared.gluon_wgmma,"aw",@nobits
	.sectionflags	@""
	.align	16
	.zero		1024


//--------------------- .nv.shared.reserved.0     --------------------------
	.section	.nv.shared.reserved.0,"aw",@nobits
	.weak		__nv_reservedSMEM_offset_0_alias
	.size		__nv_reservedSMEM_offset_0_alias, 0, 0
	.other		__nv_reservedSMEM_offset_0_alias,@"STO_CUDA_RESERVED_SHARED STV_DEFAULT"
__nv_reservedSMEM_offset_0_alias:
	.zero		0


//--------------------- .nv.constant0.gluon_wgmma --------------------------
	.section	.nv.constant0.gluon_wgmma,"a",@progbits
	.sectionflags	@""
	.align	4
.nv.constant0.gluon_wgmma:
	.zero		608


//--------------------- SYMBOLS --------------------------

	.type		.nv.reservedSmem.offset0,@object
	.size		.nv.reservedSmem.offset0,0x4
